	.target	sm_90a

	.elftype	@"ET_EXEC"


//--------------------- .note.nv.tkinfo           --------------------------
	.section	.note.nv.tkinfo,"",@"SHT_NOTE"
	.sectionflags	@"SHF_NOTE_NV_TKINFO"
	.tkinfo
        /*0018*/ 	.word	0x00000002
        /*0030*/ 	.string	""
        /*0030*/ 	.string	"ptxas"
        /*0030*/ 	.string	"Cuda compilation tools, release 13.0, V13.0.88"
        /*0030*/ 	.string	"Build cuda_13.0.r13.0/compiler.36424714_0"
        /*0030*/ 	.string	"-arch sm_90a -m 64 "



//--------------------- .note.nv.cuinfo           --------------------------
	.section	.note.nv.cuinfo,"",@"SHT_NOTE"
	.sectionflags	@"SHF_NOTE_NV_CUINFO"
        /*0018*/ 	.short	0x0002
        /*001a*/ 	.short	0x005a
        /*001c*/ 	.short	0x0082
	.zero		2


//--------------------- .nv.info                  --------------------------
	.section	.nv.info,"",@"SHT_CUDA_INFO"
	.align	4


	//----- nvinfo : EIATTR_REGCOUNT
	.align		4
        /*0000*/ 	.byte	0x04, 0x2f
        /*0002*/ 	.short	(.L_12 - .L_11)
	.align		4
.L_11:
        /*0004*/ 	.word	index@(_ZN7cutlass13device_kernelINS_4gemm6kernel13GemmUniversalIN4cute5tupleIJiiiiEEENS1_10collective13CollectiveMmaINS1_37MainloopSm90TmaGmmaWarpSpecializedFP8ILi3ENS5_IJNS4_1CILi2EEENSA_ILi1EEESC_EEENS1_35KernelTmaWarpSpecializedCooperativeEEENS5_IJNSA_ILi256EEESG_NSA_ILi128EEEEEENS_12float_e4m3_tENS5_IJlSC_lEEESJ_SK_NS4_8TiledMMAINS4_8MMA_AtomIJNS4_4SM904GMMA31MMA_64x256x32_F32E4M3E4M3_SS_TNILNSO_7ScaleInE1ELSQ_1EEEEEENS4_6LayoutISD_NS5_IJSC_NSA_ILi0EEESU_EEEEENS5_IJNS4_10UnderscoreESX_SX_EEEEENS4_13SM90_TMA_LOADENS4_14ComposedLayoutINS4_7SwizzleILi3ELi4ELi3EEENS4_18smem_ptr_flag_bitsILi8EEENST_INS5_IJNSA_ILi8EEESH_EEENS5_IJSH_SC_EEEEEEEvNS4_8identityENS4_23SM90_TMA_LOAD_MULTICASTES1A_vS1B_EENS_8epilogue10collective6detail29Sm90TmaWarpSpecializedAdapterINS1F_15DefaultEpilogueISJ_SK_SK_NS1E_6thread17LinearCombinationISJ_Li1EffLNS1J_9ScaleType4KindE0ELNS_15FloatRoundStyleE2ESJ_EENS1_15EpilogueDefaultEEEEEvvEEEEvNT_6ParamsE)
        /*0008*/ 	.word	0x000000a8


	//----- nvinfo : EIATTR_FRAME_SIZE
	.align		4
.L_12:
        /*000c*/ 	.byte	0x04, 0x11
        /*000e*/ 	.short	(.L_14 - .L_13)
	.align		4
.L_13:
        /*0010*/ 	.word	index@(_ZN7cutlass13device_kernelINS_4gemm6kernel13GemmUniversalIN4cute5tupleIJiiiiEEENS1_10collective13CollectiveMmaINS1_37MainloopSm90TmaGmmaWarpSpecializedFP8ILi3ENS5_IJNS4_1CILi2EEENSA_ILi1EEESC_EEENS1_35KernelTmaWarpSpecializedCooperativeEEENS5_IJNSA_ILi256EEESG_NSA_ILi128EEEEEENS_12float_e4m3_tENS5_IJlSC_lEEESJ_SK_NS4_8TiledMMAINS4_8MMA_AtomIJNS4_4SM904GMMA31MMA_64x256x32_F32E4M3E4M3_SS_TNILNSO_7ScaleInE1ELSQ_1EEEEEENS4_6LayoutISD_NS5_IJSC_NSA_ILi0EEESU_EEEEENS5_IJNS4_10UnderscoreESX_SX_EEEEENS4_13SM90_TMA_LOADENS4_14ComposedLayoutINS4_7SwizzleILi3ELi4ELi3EEENS4_18smem_ptr_flag_bitsILi8EEENST_INS5_IJNSA_ILi8EEESH_EEENS5_IJSH_SC_EEEEEEEvNS4_8identityENS4_23SM90_TMA_LOAD_MULTICASTES1A_vS1B_EENS_8epilogue10collective6detail29Sm90TmaWarpSpecializedAdapterINS1F_15DefaultEpilogueISJ_SK_SK_NS1E_6thread17LinearCombinationISJ_Li1EffLNS1J_9ScaleType4KindE0ELNS_15FloatRoundStyleE2ESJ_EENS1_15EpilogueDefaultEEEEEvvEEEEvNT_6ParamsE)
        /*0014*/ 	.word	0x00000cc8


	//----- nvinfo : EIATTR_MIN_STACK_SIZE
	.align		4
.L_14:
        /*0018*/ 	.byte	0x04, 0x12
        /*001a*/ 	.short	(.L_16 - .L_15)
	.align		4
.L_15:
        /*001c*/ 	.word	index@(_ZN7cutlass13device_kernelINS_4gemm6kernel13GemmUniversalIN4cute5tupleIJiiiiEEENS1_10collective13CollectiveMmaINS1_37MainloopSm90TmaGmmaWarpSpecializedFP8ILi3ENS5_IJNS4_1CILi2EEENSA_ILi1EEESC_EEENS1_35KernelTmaWarpSpecializedCooperativeEEENS5_IJNSA_ILi256EEESG_NSA_ILi128EEEEEENS_12float_e4m3_tENS5_IJlSC_lEEESJ_SK_NS4_8TiledMMAINS4_8MMA_AtomIJNS4_4SM904GMMA31MMA_64x256x32_F32E4M3E4M3_SS_TNILNSO_7ScaleInE1ELSQ_1EEEEEENS4_6LayoutISD_NS5_IJSC_NSA_ILi0EEESU_EEEEENS5_IJNS4_10UnderscoreESX_SX_EEEEENS4_13SM90_TMA_LOADENS4_14ComposedLayoutINS4_7SwizzleILi3ELi4ELi3EEENS4_18smem_ptr_flag_bitsILi8EEENST_INS5_IJNSA_ILi8EEESH_EEENS5_IJSH_SC_EEEEEEEvNS4_8identityENS4_23SM90_TMA_LOAD_MULTICASTES1A_vS1B_EENS_8epilogue10collective6detail29Sm90TmaWarpSpecializedAdapterINS1F_15DefaultEpilogueISJ_SK_SK_NS1E_6thread17LinearCombinationISJ_Li1EffLNS1J_9ScaleType4KindE0ELNS_15FloatRoundStyleE2ESJ_EENS1_15EpilogueDefaultEEEEEvvEEEEvNT_6ParamsE)
        /*0020*/ 	.word	0x00000cc8
.L_16:


//--------------------- .nv.compat                --------------------------
	.section	.nv.compat,"",@"SHT_CUDA_COMPAT_INFO"
	.align	4
        /*0000*/ 	.byte	0x02, 0x09, 0x01, 0x00, 0x02, 0x02, 0x04, 0x00, 0x02, 0x05, 0x05, 0x00, 0x03, 0x07, 0x01, 0x01
        /*0010*/ 	.byte	0x02, 0x03, 0x01, 0x00, 0x02, 0x06, 0x01, 0x00, 0x04, 0x0b, 0x08, 0x00, 0x00, 0x00, 0x00, 0x00
        /*0020*/ 	.byte	0x00, 0x00, 0x00, 0x00


//--------------------- .nv.info._ZN7cutlass13device_kernelINS_4gemm6kernel13GemmUniversalIN4cute5tupleIJiiiiEEENS1_10collective13CollectiveMmaINS1_37MainloopSm90TmaGmmaWarpSpecializedFP8ILi3ENS5_IJNS4_1CILi2EEENSA_ILi1EEESC_EEENS1_35KernelTmaWarpSpecializedCooperativeEEENS5_IJNSA_ILi256EEESG_NSA_ILi128EEEEEENS_12float_e4m3_tENS5_IJlSC_lEEESJ_SK_NS4_8TiledMMAINS4_8MMA_AtomIJNS4_4SM904GMMA31MMA_64x256x32_F32E4M3E4M3_SS_TNILNSO_7ScaleInE1ELSQ_1EEEEEENS4_6LayoutISD_NS5_IJSC_NSA_ILi0EEESU_EEEEENS5_IJNS4_10UnderscoreESX_SX_EEEEENS4_13SM90_TMA_LOADENS4_14ComposedLayoutINS4_7SwizzleILi3ELi4ELi3EEENS4_18smem_ptr_flag_bitsILi8EEENST_INS5_IJNSA_ILi8EEESH_EEENS5_IJSH_SC_EEEEEEEvNS4_8identityENS4_23SM90_TMA_LOAD_MULTICASTES1A_vS1B_EENS_8epilogue10collective6detail29Sm90TmaWarpSpecializedAdapterINS1F_15DefaultEpilogueISJ_SK_SK_NS1E_6thread17LinearCombinationISJ_Li1EffLNS1J_9ScaleType4KindE0ELNS_15FloatRoundStyleE2ESJ_EENS1_15EpilogueDefaultEEEEEvvEEEEvNT_6ParamsE --------------------------
	.section	.nv.info._ZN7cutlass13device_kernelINS_4gemm6kernel13GemmUniversalIN4cute5tupleIJiiiiEEENS1_10collective13CollectiveMmaINS1_37MainloopSm90TmaGmmaWarpSpecializedFP8ILi3ENS5_IJNS4_1CILi2EEENSA_ILi1EEESC_EEENS1_35KernelTmaWarpSpecializedCooperativeEEENS5_IJNSA_ILi256EEESG_NSA_ILi128EEEEEENS_12float_e4m3_tENS5_IJlSC_lEEESJ_SK_NS4_8TiledMMAINS4_8MMA_AtomIJNS4_4SM904GMMA31MMA_64x256x32_F32E4M3E4M3_SS_TNILNSO_7ScaleInE1ELSQ_1EEEEEENS4_6LayoutISD_NS5_IJSC_NSA_ILi0EEESU_EEEEENS5_IJNS4_10UnderscoreESX_SX_EEEEENS4_13SM90_TMA_LOADENS4_14ComposedLayoutINS4_7SwizzleILi3ELi4ELi3EEENS4_18smem_ptr_flag_bitsILi8EEENST_INS5_IJNSA_ILi8EEESH_EEENS5_IJSH_SC_EEEEEEEvNS4_8identityENS4_23SM90_TMA_LOAD_MULTICASTES1A_vS1B_EENS_8epilogue10collective6detail29Sm90TmaWarpSpecializedAdapterINS1F_15DefaultEpilogueISJ_SK_SK_NS1E_6thread17LinearCombinationISJ_Li1EffLNS1J_9ScaleType4KindE0ELNS_15FloatRoundStyleE2ESJ_EENS1_15EpilogueDefaultEEEEEvvEEEEvNT_6ParamsE,"",@"SHT_CUDA_INFO"
	.sectionflags	@""
	.align	4


	//----- nvinfo : EIATTR_CUDA_API_VERSION
	.align		4
        /*0000*/ 	.byte	0x04, 0x37
        /*0002*/ 	.short	(.L_18 - .L_17)
.L_17:
        /*0004*/ 	.word	0x00000082


	//----- nvinfo : EIATTR_KPARAM_INFO
	.align		4
.L_18:
        /*0008*/ 	.byte	0x04, 0x17
        /*000a*/ 	.short	(.L_20 - .L_19)
.L_19:
        /*000c*/ 	.word	0x00000000
        /*0010*/ 	.short	0x0000
        /*0012*/ 	.short	0x0070
        /*0014*/ 	.byte	0x00, 0xf0, 0x01, 0x10


	//----- nvinfo : EIATTR_SPARSE_MMA_MASK
	.align		4
.L_20:
        /*0018*/ 	.byte	0x03, 0x50
        /*001a*/ 	.short	0x0000


	//----- nvinfo : EIATTR_MAXREG_COUNT
	.align		4
        /*001c*/ 	.byte	0x03, 0x1b
        /*001e*/ 	.short	0x00a8


	//----- nvinfo : EIATTR_NUM_BARRIERS
	.align		4
        /*0020*/ 	.byte	0x02, 0x4c
        /*0022*/ 	.byte	0x01
	.zero		1


	//----- nvinfo : EIATTR_ANNOTATIONS
	.align		4
        /*0024*/ 	.byte	0x04, 0x55
        /*0026*/ 	.short	(.L_22 - .L_21)


	//   ....[0]....
.L_21:
        /*0028*/ 	.word	0x00000001
        /*002c*/ 	.byte	0x10, 0x07, 0x00, 0x00, 0x01, 0x00, 0x00, 0x00, 0xe0, 0x07, 0x00, 0x00, 0x01, 0x00, 0x00, 0x00
        /* <DEDUP_REMOVED lines=2039> */
        /*7fac*/ 	.byte	0x10, 0x9c, 0x02, 0x00


	//----- nvinfo : EIATTR_MERCURY_ISA_VERSION
	.align		4
.L_22:
        /*7fb0*/ 	.byte	0x03, 0x5f
        /*7fb2*/ 	.short	0x0101


	//----- nvinfo : EIATTR_INT_WARP_WIDE_INSTR_OFFSETS
	.align		4
        /*7fb4*/ 	.byte	0x04, 0x31
        /*7fb6*/ 	.short	(.L_24 - .L_23)


	//   ....[0]....
.L_23:
        /*7fb8*/ 	.word	0x00000530


	//   ....[1]....
        /*7fbc*/ 	.word	0x00000550


	//   ....[2]....
        /*7fc0*/ 	.word	0x000006b0


	//----- nvinfo : EIATTR_COOP_GROUP_MASK_REGIDS
	.align		4
.L_24:
        /*7fc4*/ 	.byte	0x04, 0x29
        /*7fc6*/ 	.short	(.L_26 - .L_25)


	//   ....[0]....
.L_25:
        /*7fc8*/ 	.word	0xffffffff


	//   ....[1]....
        /*7fcc*/ 	.word	0xffffffff


	//   ....[2]....
        /*7fd0*/ 	.word	0xffffffff


	//   ....[3]....
        /*7fd4*/ 	.word	0xffffffff


	//   ....[4]....
        /*7fd8*/ 	.word	0xffffffff


	//   ....[5]....
        /*7fdc*/ 	.word	0xffffffff


	//----- nvinfo : EIATTR_COOP_GROUP_INSTR_OFFSETS
	.align		4
.L_26:
        /*7fe0*/ 	.byte	0x04, 0x28
        /*7fe2*/ 	.short	(.L_28 - .L_27)


	//   ....[0]....
.L_27:
        /*7fe4*/ 	.word	0x00000070


	//   ....[1]....
        /*7fe8*/ 	.word	0x00000080


	//   ....[2]....
        /*7fec*/ 	.word	0x000001a0


	//   ....[3]....
        /*7ff0*/ 	.word	0x000003a0


	//   ....[4]....
        /*7ff4*/ 	.word	0x00000820


	//   ....[5]....
        /*7ff8*/ 	.word	0x00002970


	//----- nvinfo : EIATTR_REG_RECONFIG
	.align		4
.L_28:
        /*7ffc*/ 	.byte	0x01, 0x54
	.zero		2


	//----- nvinfo : EIATTR_MBARRIER_INSTR_OFFSETS
	.align		4
        /*8000*/ 	.byte	0x04, 0x39
        /*8002*/ 	.short	(.L_30 - .L_29)


	//   ....[0]....
.L_29:
        /*8004*/ 	.word	0x00000320
        /*8008*/ 	.word	0x000000ff
        /*800c*/ 	.word	0x00000000
        /*8010*/ 	.short	0x0100
        /*8012*/ 	.byte	0x09
	.zero		1


	//   ....[1]....
        /*8014*/ 	.word	0x00000330
        /*8018*/ 	.word	0x000000ff
        /*801c*/ 	.word	0x00000018
        /*8020*/ 	.short	0x0100
        /*8022*/ 	.byte	0x09
	.zero		1


	//   ....[2]....
        /*8024*/ 	.word	0x00000340
        /*8028*/ 	.word	0x000000ff
        /*802c*/ 	.word	0x00000008
        /*8030*/ 	.short	0x0100
        /*8032*/ 	.byte	0x09
	.zero		1


	//   ....[3]....
        /*8034*/ 	.word	0x00000350
        /*8038*/ 	.word	0x000000ff
        /*803c*/ 	.word	0x00000020
        /*8040*/ 	.short	0x0100
        /*8042*/ 	.byte	0x09
	.zero		1


	//   ....[4]....
        /*8044*/ 	.word	0x00000360
        /*8048*/ 	.word	0x000000ff
        /*804c*/ 	.word	0x00000010
        /*8050*/ 	.short	0x0100
        /*8052*/ 	.byte	0x09
	.zero		1


	//   ....[5]....
        /*8054*/ 	.word	0x00000370
        /*8058*/ 	.word	0x000000ff
        /*805c*/ 	.word	0x00000028
        /*8060*/ 	.short	0x0100
        /*8062*/ 	.byte	0x09
	.zero		1


	//   ....[6]....
        /*8064*/ 	.word	0x00000740
        /*8068*/ 	.word	0x000000ff
        /*806c*/ 	.word	0x00000040
        /*8070*/ 	.short	0x0100
        /*8072*/ 	.byte	0x06
	.zero		1


	//   ....[7]....
        /*8074*/ 	.word	0x000007c0
        /*8078*/ 	.word	0x000000ff
        /*807c*/ 	.word	0x00000048
        /*8080*/ 	.short	0x0100
        /*8082*/ 	.byte	0x06
	.zero		1


	//   ....[8]....
        /*8084*/ 	.word	0x00002d60
        /*8088*/ 	.word	0x000000ff
        /*808c*/ 	.word	0x00000000
        /*8090*/ 	.short	0x010a
        /*8092*/ 	.byte	0x06
	.zero		1


	//   ....[9]....
        /*8094*/ 	.word	0x00002da0
        /*8098*/ 	.word	0x000000ff
        /*809c*/ 	.word	0x00000000
        /*80a0*/ 	.short	0x010a
        /*80a2*/ 	.byte	0x06
	.zero		1


	//   ....[10]....
        /*80a4*/ 	.word	0x000090b0
        /*80a8*/ 	.word	0x000000ff
        /*80ac*/ 	.word	0x00000000
        /*80b0*/ 	.short	0x010a
        /*80b2*/ 	.byte	0x10
	.zero		1


	//   ....[11]....
        /*80b4*/ 	.word	0x000090f0
        /*80b8*/ 	.word	0x000000ff
        /*80bc*/ 	.word	0x00000000
        /*80c0*/ 	.short	0x010a
        /*80c2*/ 	.byte	0x10
	.zero		1


	//   ....[12]....
        /*80c4*/ 	.word	0x00011940
        /*80c8*/ 	.word	0x00000000
        /*80cc*/ 	.word	0x00000000
        /*80d0*/ 	.short	0x0101
        /*80d2*/ 	.byte	0x3f
	.zero		1


	//   ....[13]....
        /*80d4*/ 	.word	0x00015460
        /*80d8*/ 	.word	0x00000000
        /*80dc*/ 	.word	0x00000000
        /*80e0*/ 	.short	0x0101
        /*80e2*/ 	.byte	0x3f
	.zero		1


	//   ....[14]....
        /*80e4*/ 	.word	0x00028ed0
        /*80e8*/ 	.word	0x0000000c
        /*80ec*/ 	.word	0x00000018
        /*80f0*/ 	.short	0x010a
        /*80f2*/ 	.byte	0x3f
	.zero		1


	//   ....[15]....
        /*80f4*/ 	.word	0x00029230
        /*80f8*/ 	.word	0x00000002
        /*80fc*/ 	.word	0x00000048
        /*8100*/ 	.short	0x0101
        /*8102*/ 	.byte	0x3f
	.zero		1


	//   ....[16]....
        /*8104*/ 	.word	0x000299e0
        /*8108*/ 	.word	0x00000003
        /*810c*/ 	.word	0x00000000
        /*8110*/ 	.short	0x010a
        /*8112*/ 	.byte	0x3f
	.zero		1


	//   ....[17]....
        /*8114*/ 	.word	0x00029a70
        /*8118*/ 	.word	0x00000003
        /*811c*/ 	.word	0x00000000
        /*8120*/ 	.short	0x010a
        /*8122*/ 	.byte	0x3f
	.zero		1


	//   ....[18]....
        /*8124*/ 	.word	0x00029b00
        /*8128*/ 	.word	0x00000003
        /*812c*/ 	.word	0x00000000
        /*8130*/ 	.short	0x010a
        /*8132*/ 	.byte	0x3f
	.zero		1


	//   ....[19]....
        /*8134*/ 	.word	0x00029b70
        /*8138*/ 	.word	0x00000003
        /*813c*/ 	.word	0x00000000
        /*8140*/ 	.short	0x010a
        /*8142*/ 	.byte	0x3f
	.zero		1


	//   ....[20]....
        /*8144*/ 	.word	0x00029be0
        /*8148*/ 	.word	0x00000002
        /*814c*/ 	.word	0x00000000
        /*8150*/ 	.short	0x010a
        /*8152*/ 	.byte	0x3f
	.zero		1


	//   ....[21]....
        /*8154*/ 	.word	0x00029cc0
        /*8158*/ 	.word	0x0000000c
        /*815c*/ 	.word	0x00000018
        /*8160*/ 	.short	0x010a
        /*8162*/ 	.byte	0x3f
	.zero		1


	//   ....[22]....
        /*8164*/ 	.word	0x00029d90
        /*8168*/ 	.word	0x00000003
        /*816c*/ 	.word	0x00000000
        /*8170*/ 	.short	0x010a
        /*8172*/ 	.byte	0x3f
	.zero		1


	//   ....[23]....
        /*8174*/ 	.word	0x00029de0
        /*8178*/ 	.word	0x00000003
        /*817c*/ 	.word	0x00000000
        /*8180*/ 	.short	0x010a
        /*8182*/ 	.byte	0x3f
	.zero		1


	//----- nvinfo : EIATTR_NUM_MBARRIERS
	.align		4
.L_30:
        /*8184*/ 	.byte	0x03, 0x38
        /*8186*/ 	.short	0x0008


	//----- nvinfo : EIATTR_EXIT_INSTR_OFFSETS
	.align		4
        /*8188*/ 	.byte	0x04, 0x1c
        /*818a*/ 	.short	(.L_32 - .L_31)


	//   ....[0]....
.L_31:
        /*818c*/ 	.word	0x000009b0


	//   ....[1]....
        /*8190*/ 	.word	0x00001250


	//   ....[2]....
        /*8194*/ 	.word	0x000285b0


	//   ....[3]....
        /*8198*/ 	.word	0x00028b50


	//   ....[4]....
        /*819c*/ 	.word	0x00029b50


	//----- nvinfo : EIATTR_MAX_THREADS
	.align		4
.L_32:
        /*81a0*/ 	.byte	0x04, 0x05
        /*81a2*/ 	.short	(.L_34 - .L_33)
.L_33:
        /*81a4*/ 	.word	0x00000180
        /*81a8*/ 	.word	0x00000001
        /*81ac*/ 	.word	0x00000001


	//----- nvinfo : EIATTR_CRS_STACK_SIZE
	.align		4
.L_34:
        /*81b0*/ 	.byte	0x04, 0x1e
        /*81b2*/ 	.short	(.L_36 - .L_35)
.L_35:
        /*81b4*/ 	.word	0x00000000


	//----- nvinfo : EIATTR_CBANK_PARAM_SIZE
	.align		4
.L_36:
        /*81b8*/ 	.byte	0x03, 0x19
        /*81ba*/ 	.short	0x0470


	//----- nvinfo : EIATTR_PARAM_CBANK
	.align		4
        /*81bc*/ 	.byte	0x04, 0x0a
        /*81be*/ 	.short	(.L_38 - .L_37)
	.align		4
.L_37:
        /*81c0*/ 	.word	index@(.nv.constant0._ZN7cutlass13device_kernelINS_4gemm6kernel13GemmUniversalIN4cute5tupleIJiiiiEEENS1_10collective13CollectiveMmaINS1_37MainloopSm90TmaGmmaWarpSpecializedFP8ILi3ENS5_IJNS4_1CILi2EEENSA_ILi1EEESC_EEENS1_35KernelTmaWarpSpecializedCooperativeEEENS5_IJNSA_ILi256EEESG_NSA_ILi128EEEEEENS_12float_e4m3_tENS5_IJlSC_lEEESJ_SK_NS4_8TiledMMAINS4_8MMA_AtomIJNS4_4SM904GMMA31MMA_64x256x32_F32E4M3E4M3_SS_TNILNSO_7ScaleInE1ELSQ_1EEEEEENS4_6LayoutISD_NS5_IJSC_NSA_ILi0EEESU_EEEEENS5_IJNS4_10UnderscoreESX_SX_EEEEENS4_13SM90_TMA_LOADENS4_14ComposedLayoutINS4_7SwizzleILi3ELi4ELi3EEENS4_18smem_ptr_flag_bitsILi8EEENST_INS5_IJNSA_ILi8EEESH_EEENS5_IJSH_SC_EEEEEEEvNS4_8identityENS4_23SM90_TMA_LOAD_MULTICASTES1A_vS1B_EENS_8epilogue10collective6detail29Sm90TmaWarpSpecializedAdapterINS1F_15DefaultEpilogueISJ_SK_SK_NS1E_6thread17LinearCombinationISJ_Li1EffLNS1J_9ScaleType4KindE0ELNS_15FloatRoundStyleE2ESJ_EENS1_15EpilogueDefaultEEEEEvvEEEEvNT_6ParamsE)
        /*81c4*/ 	.short	0x0210
        /*81c6*/ 	.short	0x0470


	//----- nvinfo : EIATTR_SW_WAR
	.align		4
.L_38:
        /*81c8*/ 	.byte	0x04, 0x36
        /*81ca*/ 	.short	(.L_40 - .L_39)
.L_39:
        /*81cc*/ 	.word	0x00000008
.L_40:


//--------------------- .nv.callgraph             --------------------------
	.section	.nv.callgraph,"",@"SHT_CUDA_CALLGRAPH"
	.align	4
	.sectionentsize	8
	.align		4
        /*0000*/ 	.word	0x00000000
	.align		4
        /*0004*/ 	.word	0xffffffff
	.align		4
        /*0008*/ 	.word	0x00000000
	.align		4
        /*000c*/ 	.word	0xfffffffe
	.align		4
        /*0010*/ 	.word	0x00000000
	.align		4
        /*0014*/ 	.word	0xfffffffd
	.align		4
        /*0018*/ 	.word	0x00000000
	.align		4
        /*001c*/ 	.word	0xfffffffc


//--------------------- .nv.constant4             --------------------------
	.section	.nv.constant4,"a",@progbits
	.align	8
	.align		8
.nv.constant4:
        /*0000*/ 	.dword	_ZN39_INTERNAL_bc6b5d61_4_k_cu_9210ce9e_52694cuda3std3__45__cpo5beginE
	.align		8
        /*0008*/ 	.dword	_ZN39_INTERNAL_bc6b5d61_4_k_cu_9210ce9e_52694cuda3std3__45__cpo3endE
	.align		8
        /*0010*/ 	.dword	_ZN39_INTERNAL_bc6b5d61_4_k_cu_9210ce9e_52694cuda3std3__45__cpo6cbeginE
	.align		8
        /*0018*/ 	.dword	_ZN39_INTERNAL_bc6b5d61_4_k_cu_9210ce9e_52694cuda3std3__45__cpo4cendE
	.align		8
        /*0020*/ 	.dword	_ZN39_INTERNAL_bc6b5d61_4_k_cu_9210ce9e_52694cuda3std3__441_GLOBAL__N__bc6b5d61_4_k_cu_9210ce9e_52696ignoreE
	.align		8
        /*0028*/ 	.dword	_ZN39_INTERNAL_bc6b5d61_4_k_cu_9210ce9e_52694cuda3std3__419piecewise_constructE
	.align		8
        /*0030*/ 	.dword	_ZN39_INTERNAL_bc6b5d61_4_k_cu_9210ce9e_52694cuda3std3__48in_placeE
	.align		8
        /*0038*/ 	.dword	_ZN39_INTERNAL_bc6b5d61_4_k_cu_9210ce9e_52694cuda3std6ranges3__45__cpo4swapE
	.align		8
        /*0040*/ 	.dword	_ZN39_INTERNAL_bc6b5d61_4_k_cu_9210ce9e_52694cuda3std6ranges3__45__cpo9iter_moveE
	.align		8
        /*0048*/ 	.dword	_ZN39_INTERNAL_bc6b5d61_4_k_cu_9210ce9e_52694cute7productE
	.align		8
        /*0050*/ 	.dword	_ZN39_INTERNAL_bc6b5d61_4_k_cu_9210ce9e_52694cute1_E


//--------------------- .text._ZN7cutlass13device_kernelINS_4gemm6kernel13GemmUniversalIN4cute5tupleIJiiiiEEENS1_10collective13CollectiveMmaINS1_37MainloopSm90TmaGmmaWarpSpecializedFP8ILi3ENS5_IJNS4_1CILi2EEENSA_ILi1EEESC_EEENS1_35KernelTmaWarpSpecializedCooperativeEEENS5_IJNSA_ILi256EEESG_NSA_ILi128EEEEEENS_12float_e4m3_tENS5_IJlSC_lEEESJ_SK_NS4_8TiledMMAINS4_8MMA_AtomIJNS4_4SM904GMMA31MMA_64x256x32_F32E4M3E4M3_SS_TNILNSO_7ScaleInE1ELSQ_1EEEEEENS4_6LayoutISD_NS5_IJSC_NSA_ILi0EEESU_EEEEENS5_IJNS4_10UnderscoreESX_SX_EEEEENS4_13SM90_TMA_LOADENS4_14ComposedLayoutINS4_7SwizzleILi3ELi4ELi3EEENS4_18smem_ptr_flag_bitsILi8EEENST_INS5_IJNSA_ILi8EEESH_EEENS5_IJSH_SC_EEEEEEEvNS4_8identityENS4_23SM90_TMA_LOAD_MULTICASTES1A_vS1B_EENS_8epilogue10collective6detail29Sm90TmaWarpSpecializedAdapterINS1F_15DefaultEpilogueISJ_SK_SK_NS1E_6thread17LinearCombinationISJ_Li1EffLNS1J_9ScaleType4KindE0ELNS_15FloatRoundStyleE2ESJ_EENS1_15EpilogueDefaultEEEEEvvEEEEvNT_6ParamsE --------------------------
	.section	.text._ZN7cutlass13device_kernelINS_4gemm6kernel13GemmUniversalIN4cute5tupleIJiiiiEEENS1_10collective13CollectiveMmaINS1_37MainloopSm90TmaGmmaWarpSpecializedFP8ILi3ENS5_IJNS4_1CILi2EEENSA_ILi1EEESC_EEENS1_35KernelTmaWarpSpecializedCooperativeEEENS5_IJNSA_ILi256EEESG_NSA_ILi128EEEEEENS_12float_e4m3_tENS5_IJlSC_lEEESJ_SK_NS4_8TiledMMAINS4_8MMA_AtomIJNS4_4SM904GMMA31MMA_64x256x32_F32E4M3E4M3_SS_TNILNSO_7ScaleInE1ELSQ_1EEEEEENS4_6LayoutISD_NS5_IJSC_NSA_ILi0EEESU_EEEEENS5_IJNS4_10UnderscoreESX_SX_EEEEENS4_13SM90_TMA_LOADENS4_14ComposedLayoutINS4_7SwizzleILi3ELi4ELi3EEENS4_18smem_ptr_flag_bitsILi8EEENST_INS5_IJNSA_ILi8EEESH_EEENS5_IJSH_SC_EEEEEEEvNS4_8identityENS4_23SM90_TMA_LOAD_MULTICASTES1A_vS1B_EENS_8epilogue10collective6detail29Sm90TmaWarpSpecializedAdapterINS1F_15DefaultEpilogueISJ_SK_SK_NS1E_6thread17LinearCombinationISJ_Li1EffLNS1J_9ScaleType4KindE0ELNS_15FloatRoundStyleE2ESJ_EENS1_15EpilogueDefaultEEEEEvvEEEEvNT_6ParamsE,"ax",@progbits
	.align	128
.text._ZN7cutlass13device_kernelINS_4gemm6kernel13GemmUniversalIN4cute5tupleIJiiiiEEENS1_10collective13CollectiveMmaINS1_37MainloopSm90TmaGmmaWarpSpecializedFP8ILi3ENS5_IJNS4_1CILi2EEENSA_ILi1EEESC_EEENS1_35KernelTmaWarpSpecializedCooperativeEEENS5_IJNSA_ILi256EEESG_NSA_ILi128EEEEEENS_12float_e4m3_tENS5_IJlSC_lEEESJ_SK_NS4_8TiledMMAINS4_8MMA_AtomIJNS4_4SM904GMMA31MMA_64x256x32_F32E4M3E4M3_SS_TNILNSO_7ScaleInE1ELSQ_1EEEEEENS4_6LayoutISD_NS5_IJSC_NSA_ILi0EEESU_EEEEENS5_IJNS4_10UnderscoreESX_SX_EEEEENS4_13SM90_TMA_LOADENS4_14ComposedLayoutINS4_7SwizzleILi3ELi4ELi3EEENS4_18smem_ptr_flag_bitsILi8EEENST_INS5_IJNSA_ILi8EEESH_EEENS5_IJSH_SC_EEEEEEEvNS4_8identityENS4_23SM90_TMA_LOAD_MULTICASTES1A_vS1B_EENS_8epilogue10collective6detail29Sm90TmaWarpSpecializedAdapterINS1F_15DefaultEpilogueISJ_SK_SK_NS1E_6thread17LinearCombinationISJ_Li1EffLNS1J_9ScaleType4KindE0ELNS_15FloatRoundStyleE2ESJ_EENS1_15EpilogueDefaultEEEEEvvEEEEvNT_6ParamsE:
        .type           _ZN7cutlass13device_kernelINS_4gemm6kernel13GemmUniversalIN4cute5tupleIJiiiiEEENS1_10collective13CollectiveMmaINS1_37MainloopSm90TmaGmmaWarpSpecializedFP8ILi3ENS5_IJNS4_1CILi2EEENSA_ILi1EEESC_EEENS1_35KernelTmaWarpSpecializedCooperativeEEENS5_IJNSA_ILi256EEESG_NSA_ILi128EEEEEENS_12float_e4m3_tENS5_IJlSC_lEEESJ_SK_NS4_8TiledMMAINS4_8MMA_AtomIJNS4_4SM904GMMA31MMA_64x256x32_F32E4M3E4M3_SS_TNILNSO_7ScaleInE1ELSQ_1EEEEEENS4_6LayoutISD_NS5_IJSC_NSA_ILi0EEESU_EEEEENS5_IJNS4_10UnderscoreESX_SX_EEEEENS4_13SM90_TMA_LOADENS4_14ComposedLayoutINS4_7SwizzleILi3ELi4ELi3EEENS4_18smem_ptr_flag_bitsILi8EEENST_INS5_IJNSA_ILi8EEESH_EEENS5_IJSH_SC_EEEEEEEvNS4_8identityENS4_23SM90_TMA_LOAD_MULTICASTES1A_vS1B_EENS_8epilogue10collective6detail29Sm90TmaWarpSpecializedAdapterINS1F_15DefaultEpilogueISJ_SK_SK_NS1E_6thread17LinearCombinationISJ_Li1EffLNS1J_9ScaleType4KindE0ELNS_15FloatRoundStyleE2ESJ_EENS1_15EpilogueDefaultEEEEEvvEEEEvNT_6ParamsE,@function
        .size           _ZN7cutlass13device_kernelINS_4gemm6kernel13GemmUniversalIN4cute5tupleIJiiiiEEENS1_10collective13CollectiveMmaINS1_37MainloopSm90TmaGmmaWarpSpecializedFP8ILi3ENS5_IJNS4_1CILi2EEENSA_ILi1EEESC_EEENS1_35KernelTmaWarpSpecializedCooperativeEEENS5_IJNSA_ILi256EEESG_NSA_ILi128EEEEEENS_12float_e4m3_tENS5_IJlSC_lEEESJ_SK_NS4_8TiledMMAINS4_8MMA_AtomIJNS4_4SM904GMMA31MMA_64x256x32_F32E4M3E4M3_SS_TNILNSO_7ScaleInE1ELSQ_1EEEEEENS4_6LayoutISD_NS5_IJSC_NSA_ILi0EEESU_EEEEENS5_IJNS4_10UnderscoreESX_SX_EEEEENS4_13SM90_TMA_LOADENS4_14ComposedLayoutINS4_7SwizzleILi3ELi4ELi3EEENS4_18smem_ptr_flag_bitsILi8EEENST_INS5_IJNSA_ILi8EEESH_EEENS5_IJSH_SC_EEEEEEEvNS4_8identityENS4_23SM90_TMA_LOAD_MULTICASTES1A_vS1B_EENS_8epilogue10collective6detail29Sm90TmaWarpSpecializedAdapterINS1F_15DefaultEpilogueISJ_SK_SK_NS1E_6thread17LinearCombinationISJ_Li1EffLNS1J_9ScaleType4KindE0ELNS_15FloatRoundStyleE2ESJ_EENS1_15EpilogueDefaultEEEEEvvEEEEvNT_6ParamsE,(.L_x_588 - _ZN7cutlass13device_kernelINS_4gemm6kernel13GemmUniversalIN4cute5tupleIJiiiiEEENS1_10collective13CollectiveMmaINS1_37MainloopSm90TmaGmmaWarpSpecializedFP8ILi3ENS5_IJNS4_1CILi2EEENSA_ILi1EEESC_EEENS1_35KernelTmaWarpSpecializedCooperativeEEENS5_IJNSA_ILi256EEESG_NSA_ILi128EEEEEENS_12float_e4m3_tENS5_IJlSC_lEEESJ_SK_NS4_8TiledMMAINS4_8MMA_AtomIJNS4_4SM904GMMA31MMA_64x256x32_F32E4M3E4M3_SS_TNILNSO_7ScaleInE1ELSQ_1EEEEEENS4_6LayoutISD_NS5_IJSC_NSA_ILi0EEESU_EEEEENS5_IJNS4_10UnderscoreESX_SX_EEEEENS4_13SM90_TMA_LOADENS4_14ComposedLayoutINS4_7SwizzleILi3ELi4ELi3EEENS4_18smem_ptr_flag_bitsILi8EEENST_INS5_IJNSA_ILi8EEESH_EEENS5_IJSH_SC_EEEEEEEvNS4_8identityENS4_23SM90_TMA_LOAD_MULTICASTES1A_vS1B_EENS_8epilogue10collective6detail29Sm90TmaWarpSpecializedAdapterINS1F_15DefaultEpilogueISJ_SK_SK_NS1E_6thread17LinearCombinationISJ_Li1EffLNS1J_9ScaleType4KindE0ELNS_15FloatRoundStyleE2ESJ_EENS1_15EpilogueDefaultEEEEEvvEEEEvNT_6ParamsE)
        .other          _ZN7cutlass13device_kernelINS_4gemm6kernel13GemmUniversalIN4cute5tupleIJiiiiEEENS1_10collective13CollectiveMmaINS1_37MainloopSm90TmaGmmaWarpSpecializedFP8ILi3ENS5_IJNS4_1CILi2EEENSA_ILi1EEESC_EEENS1_35KernelTmaWarpSpecializedCooperativeEEENS5_IJNSA_ILi256EEESG_NSA_ILi128EEEEEENS_12float_e4m3_tENS5_IJlSC_lEEESJ_SK_NS4_8TiledMMAINS4_8MMA_AtomIJNS4_4SM904GMMA31MMA_64x256x32_F32E4M3E4M3_SS_TNILNSO_7ScaleInE1ELSQ_1EEEEEENS4_6LayoutISD_NS5_IJSC_NSA_ILi0EEESU_EEEEENS5_IJNS4_10UnderscoreESX_SX_EEEEENS4_13SM90_TMA_LOADENS4_14ComposedLayoutINS4_7SwizzleILi3ELi4ELi3EEENS4_18smem_ptr_flag_bitsILi8EEENST_INS5_IJNSA_ILi8EEESH_EEENS5_IJSH_SC_EEEEEEEvNS4_8identityENS4_23SM90_TMA_LOAD_MULTICASTES1A_vS1B_EENS_8epilogue10collective6detail29Sm90TmaWarpSpecializedAdapterINS1F_15DefaultEpilogueISJ_SK_SK_NS1E_6thread17LinearCombinationISJ_Li1EffLNS1J_9ScaleType4KindE0ELNS_15FloatRoundStyleE2ESJ_EENS1_15EpilogueDefaultEEEEEvvEEEEvNT_6ParamsE,@"STO_CUDA_ENTRY STV_DEFAULT"
_ZN7cutlass13device_kernelINS_4gemm6kernel13GemmUniversalIN4cute5tupleIJiiiiEEENS1_10collective13CollectiveMmaINS1_37MainloopSm90TmaGmmaWarpSpecializedFP8ILi3ENS5_IJNS4_1CILi2EEENSA_ILi1EEESC_EEENS1_35KernelTmaWarpSpecializedCooperativeEEENS5_IJNSA_ILi256EEESG_NSA_ILi128EEEEEENS_12float_e4m3_tENS5_IJlSC_lEEESJ_SK_NS4_8TiledMMAINS4_8MMA_AtomIJNS4_4SM904GMMA31MMA_64x256x32_F32E4M3E4M3_SS_TNILNSO_7ScaleInE1ELSQ_1EEEEEENS4_6LayoutISD_NS5_IJSC_NSA_ILi0EEESU_EEEEENS5_IJNS4_10UnderscoreESX_SX_EEEEENS4_13SM90_TMA_LOADENS4_14ComposedLayoutINS4_7SwizzleILi3ELi4ELi3EEENS4_18smem_ptr_flag_bitsILi8EEENST_INS5_IJNSA_ILi8EEESH_EEENS5_IJSH_SC_EEEEEEEvNS4_8identityENS4_23SM90_TMA_LOAD_MULTICASTES1A_vS1B_EENS_8epilogue10collective6detail29Sm90TmaWarpSpecializedAdapterINS1F_15DefaultEpilogueISJ_SK_SK_NS1E_6thread17LinearCombinationISJ_Li1EffLNS1J_9ScaleType4KindE0ELNS_15FloatRoundStyleE2ESJ_EENS1_15EpilogueDefaultEEEEEvvEEEEvNT_6ParamsE:
[----:B------:R-:W0:Y:S02]  /*0000*/  LDC R1, c[0x0][0x28] ;  /* 0x00000a00ff017b82 */ /* 0x000e240000000800 */
[----:B0-----:R-:W-:Y:S01]  /*0010*/  VIADD R1, R1, 0xfffff338 ;  /* 0xfffff33801017836 */ /* 0x001fe20000000000 */
[----:B------:R-:W0:Y:S01]  /*0020*/  S2R R4, SR_TID.X ;  /* 0x0000000000047919 */ /* 0x000e220000002100 */
[----:B------:R-:W-:Y:S01]  /*0030*/  ELECT P0, URZ, PT ;  /* 0x00000000003f782f */ /* 0x000fe20003800000 */
[----:B------:R-:W-:Y:S01]  /*0040*/  BSSY B0, `(.L_x_0) ;  /* 0x0000015000007945 */ /* 0x000fe20003800000 */
[--C-:B0-----:R-:W-:Y:S02]  /*0050*/  SHF.R.U32.HI R0, RZ, 0x5, R4.reuse ;  /* 0x00000005ff007819 */ /* 0x101fe40000011604 */
[----:B------:R-:W-:-:S03]  /*0060*/  SHF.R.U32.HI R2, RZ, 0x7, R4 ;  /* 0x00000007ff027819 */ /* 0x000fc60000011604 */
[----:B------:R-:W0:Y:S04]  /*0070*/  SHFL.IDX PT, R3, R0, RZ, 0x1f ;  /* 0x00001fff00037589 */ /* 0x000e2800000e0000 */
[----:B------:R-:W1:Y:S01]  /*0080*/  SHFL.IDX PT, R2, R2, RZ, 0x1f ;  /* 0x00001fff02027589 */ /* 0x000e6200000e0000 */
[----:B0-----:R-:W-:Y:S02]  /*0090*/  R2UR UR4, R3 ;  /* 0x00000000030472ca */ /* 0x001fe400000e0000 */
[----:B-1----:R-:W-:-:S11]  /*00a0*/  R2UR UR6, R2 ;  /* 0x00000000020672ca */ /* 0x002fd600000e0000 */
[----:B------:R-:W-:Y:S02]  /*00b0*/  USHF.R.S32.HI UR5, URZ, 0x1f, UR4 ;  /* 0x0000001f3f057899 */ /* 0x000fe40008011404 */
[----:B------:R-:W-:Y:S02]  /*00c0*/  ISETP.NE.OR P0, PT, RZ, UR4, !P0 ;  /* 0x00000004ff007c0c */ /* 0x000fe4000c705670 */
[----:B------:R-:W-:-:S04]  /*00d0*/  ULEA.HI UR5, UR5, UR4, URZ, 0x2 ;  /* 0x0000000405057291 */ /* 0x000fc8000f8f103f */
[----:B------:R-:W-:-:S04]  /*00e0*/  ULOP3.LUT UR5, UR5, 0xfffffffc, URZ, 0xc0, !UPT ;  /* 0xfffffffc05057892 */ /* 0x000fc8000f8ec03f */
[----:B------:R-:W-:-:S03]  /*00f0*/  UIADD3 UR8, UR4, -UR5, URZ ;  /* 0x8000000504087290 */ /* 0x000fc6000fffe03f */
[----:B------:R-:W-:Y:S09]  /*0100*/  @P0 BRA `(.L_x_1) ;  /* 0x0000000000200947 */ /* 0x000ff20003800000 */
[----:B------:R-:W-:Y:S02]  /*0110*/  ULDC.64 UR4, c[0x0][0x198] ;  /* 0x0000660000047ab9 */ /* 0x000fe40000000a00 */
[----:B------:R-:W-:Y:S02]  /*0120*/  UIADD3 UR10, UP0, UR4, 0xf0, URZ ;  /* 0x000000f0040a7890 */ /* 0x000fe4000ff1e03f */
[----:B------:R-:W-:Y:S02]  /*0130*/  UIADD3 UR4, UP1, UR4, 0x1f0, URZ ;  /* 0x000001f004047890 */ /* 0x000fe4000ff3e03f */
[----:B------:R-:W-:Y:S02]  /*0140*/  UIADD3.X UR11, URZ, UR5, URZ, UP0, !UPT ;  /* 0x000000053f0b7290 */ /* 0x000fe400087fe43f */
[----:B------:R-:W-:-:S07]  /*0150*/  UIADD3.X UR5, URZ, UR5, URZ, UP1, !UPT ;  /* 0x000000053f057290 */ /* 0x000fce0008ffe43f */
[----:B------:R0:W-:Y:S02]  /*0160*/  UTMACCTL.PF [UR10] ;  /* 0x000000000a0079b9 */ /* 0x0001e40008040000 */
[----:B------:R0:W-:Y:S02]  /*0170*/  UTMACCTL.PF [UR4] ;  /* 0x00000000040079b9 */ /* 0x0001e40008040000 */
[----:B0-----:R-:W-:Y:S01]  /*0180*/  NOP ;  /* 0x0000000000007918 */ /* 0x001fe20000000000 */
.L_x_1:
[----:B------:R-:W-:Y:S05]  /*0190*/  BSYNC B0 ;  /* 0x0000000000007941 */ /* 0x000fea0003800000 */
.L_x_0:
[----:B------:R-:W0:Y:S01]  /*01a0*/  SHFL.IDX PT, R3, R0, RZ, 0x1f ;  /* 0x00001fff00037589 */ /* 0x000e2200000e0000 */
[----:B------:R-:W-:Y:S01]  /*01b0*/  UISETP.NE.AND UP0, UPT, UR8, 0x3, UPT ;  /* 0x000000030800788c */ /* 0x000fe2000bf05270 */
[----:B------:R-:W-:Y:S01]  /*01c0*/  ISETP.NE.AND P1, PT, RZ, UR6, PT ;  /* 0x00000006ff007c0c */ /* 0x000fe2000bf25270 */
[----:B------:R-:W-:Y:S02]  /*01d0*/  UIADD3 UR10, UR6, -0x1, URZ ;  /* 0xffffffff060a7890 */ /* 0x000fe4000fffe03f */
[----:B------:R-:W-:Y:S02]  /*01e0*/  UISETP.EQ.OR UP0, UPT, UR8, URZ, !UP0 ;  /* 0x0000003f0800728c */ /* 0x000fe4000c702670 */
[----:B------:R-:W-:Y:S02]  /*01f0*/  UISETP.GE.U32.AND UP1, UPT, UR10, 0x2, UPT ;  /* 0x000000020a00788c */ /* 0x000fe4000bf26070 */
[----:B------:R-:W-:-:S04]  /*0200*/  UISETP.EQ.AND UP0, UPT, UR6, URZ, UP0 ;  /* 0x0000003f0600728c */ /* 0x000fc80008702270 */
[----:B------:R-:W-:-:S04]  /*0210*/  USEL UR13, URZ, 0x1, !UP0 ;  /* 0x000000013f0d7887 */ /* 0x000fc8000c000000 */
[----:B------:R-:W-:Y:S01]  /*0220*/  USEL UR13, UR13, 0x2, UP1 ;  /* 0x000000020d0d7887 */ /* 0x000fe20008800000 */
[----:B0-----:R-:W-:-:S13]  /*0230*/  ISETP.NE.AND P0, PT, R3, RZ, PT ;  /* 0x000000ff0300720c */ /* 0x001fda0003f05270 */
[----:B------:R-:W-:Y:S05]  /*0240*/  @P0 BRA `(.L_x_2) ;  /* 0x0000000000500947 */ /* 0x000fea0003800000 */
[----:B------:R-:W0:Y:S01]  /*0250*/  S2UR UR9, SR_CgaCtaId ;  /* 0x00000000000979c3 */ /* 0x000e220000008800 */
[----:B------:R-:W-:Y:S01]  /*0260*/  UMOV UR4, 0x400 ;  /* 0x0000040000047882 */ /* 0x000fe20000000000 */
[----:B------:R-:W-:Y:S01]  /*0270*/  UMOV UR5, 0x1 ;  /* 0x0000000100057882 */ /* 0x000fe20000000000 */
[----:B------:R-:W-:Y:S01]  /*0280*/  UMOV UR6, 0x4 ;  /* 0x0000000400067882 */ /* 0x000fe20000000000 */
[----:B------:R-:W-:Y:S01]  /*0290*/  ELECT P0, URZ, PT ;  /* 0x00000000003f782f */ /* 0x000fe20003800000 */
[----:B------:R-:W-:-:S04]  /*02a0*/  UIADD3 UR6, -UR6, 0x100000, URZ ;  /* 0x0010000006067890 */ /* 0x000fc8000fffe13f */
[----:B------:R-:W-:Y:S02]  /*02b0*/  USHF.L.U32 UR7, UR6, 0xb, URZ ;  /* 0x0000000b06077899 */ /* 0x000fe4000800063f */
[----:B------:R-:W-:Y:S02]  /*02c0*/  USHF.L.U32 UR6, UR6, 0x1, URZ ;  /* 0x0000000106067899 */ /* 0x000fe4000800063f */
[----:B0-----:R-:W-:Y:S02]  /*02d0*/  ULEA UR9, UR9, UR4, 0x18 ;  /* 0x0000000409097291 */ /* 0x001fe4000f8ec03f */
[----:B------:R-:W-:-:S04]  /*02e0*/  UIADD3 UR4, -UR5, 0x100000, URZ ;  /* 0x0010000005047890 */ /* 0x000fc8000fffe13f */
[----:B------:R-:W-:Y:S02]  /*02f0*/  USHF.L.U32 UR5, UR4, 0xb, URZ ;  /* 0x0000000b04057899 */ /* 0x000fe4000800063f */
[----:B------:R-:W-:Y:S01]  /*0300*/  USHF.L.U32 UR4, UR4, 0x1, URZ ;  /* 0x0000000104047899 */ /* 0x000fe2000800063f */
[----:B------:R-:W0:Y:S11]  /*0310*/  FENCE.VIEW.ASYNC.S ;  /* 0x00000000000073c6 */ /* 0x000e360000000000 */
[----:B0-----:R0:W1:Y:S01]  /*0320*/  SYNCS.EXCH.64 URZ, [UR9], UR4 ;  /* 0x00000004093f75b2 */ /* 0x0010620008000100 */
[----:B------:R0:W2:Y:S01]  /*0330*/  SYNCS.EXCH.64 URZ, [UR9+0x18], UR6 ;  /* 0x00001806093f75b2 */ /* 0x0000a20008000100 */
[----:B------:R0:W3:Y:S01]  /*0340*/  SYNCS.EXCH.64 URZ, [UR9+0x8], UR4 ;  /* 0x00000804093f75b2 */ /* 0x0000e20008000100 */
[----:B------:R0:W4:Y:S01]  /*0350*/  SYNCS.EXCH.64 URZ, [UR9+0x20], UR6 ;  /* 0x00002006093f75b2 */ /* 0x0001220008000100 */
[----:B------:R0:W0:Y:S01]  /*0360*/  SYNCS.EXCH.64 URZ, [UR9+0x10], UR4 ;  /* 0x00001004093f75b2 */ /* 0x0000220008000100 */
[----:B------:R0:W0:Y:S01]  /*0370*/  SYNCS.EXCH.64 URZ, [UR9+0x28], UR6 ;  /* 0x00002806093f75b2 */ /* 0x0000220008000100 */
[----:B------:R-:W-:Y:S01]  /*0380*/  NOP ;  /* 0x0000000000007918 */ /* 0x000fe20000000000 */
.L_x_2:
[----:B------:R-:W-:Y:S01]  /*0390*/  SHF.R.S32.HI R2, RZ, 0x1f, R4 ;  /* 0x0000001fff027819 */ /* 0x000fe20000011404 */
[----:B------:R-:W5:Y:S01]  /*03a0*/  SHFL.IDX PT, R0, R0, RZ, 0x1f ;  /* 0x00001fff00007589 */ /* 0x000f6200000e0000 */
[----:B0-----:R-:W0:Y:S01]  /*03b0*/  S2UR UR9, SR_CTAID.X ;  /* 0x00000000000979c3 */ /* 0x001e220000002500 */
[----:B------:R-:W-:Y:S02]  /*03c0*/  ELECT P0, URZ, PT ;  /* 0x00000000003f782f */ /* 0x000fe40003800000 */
[----:B------:R-:W-:Y:S01]  /*03d0*/  LEA.HI R2, R2, R4, RZ, 0x7 ;  /* 0x0000000402027211 */ /* 0x000fe200078f38ff */
[----:B------:R-:W-:Y:S01]  /*03e0*/  ULDC UR4, c[0x0][0x150] ;  /* 0x0000540000047ab9 */ /* 0x000fe20000000800 */
[----:B------:R-:W-:Y:S01]  /*03f0*/  SHF.R.S32.HI R6, RZ, 0x1f, R3 ;  /* 0x0000001fff067819 */ /* 0x000fe20000011403 */
[----:B------:R-:W-:Y:S01]  /*0400*/  NOP ;  /* 0x0000000000007918 */ /* 0x000fe20000000000 */
[----:B------:R-:W-:Y:S01]  /*0410*/  LOP3.LUT R2, R2, 0xffffff80, RZ, 0xc0, !PT ;  /* 0xffffff8002027812 */ /* 0x000fe200078ec0ff */
[----:B------:R-:W-:Y:S01]  /*0420*/  NOP ;  /* 0x0000000000007918 */ /* 0x000fe20000000000 */
[----:B------:R-:W-:Y:S01]  /*0430*/  LEA.HI R6, R6, R3, RZ, 0x2 ;  /* 0x0000000306067211 */ /* 0x000fe200078f10ff */
[----:B------:R-:W1:Y:S02]  /*0440*/  LDC R8, c[0x0][0x144] ;  /* 0x00005100ff087b82 */ /* 0x000e640000000800 */
[----:B------:R-:W-:Y:S01]  /*0450*/  IMAD.IADD R4, R4, 0x1, -R2 ;  /* 0x0000000104047824 */ /* 0x000fe200078e0a02 */
[----:B------:R-:W-:Y:S01]  /*0460*/  LOP3.LUT R6, R6, 0x3ffffffc, RZ, 0xc0, !PT ;  /* 0x3ffffffc06067812 */ /* 0x000fe200078ec0ff */
[----:B------:R-:W2:Y:S03]  /*0470*/  S2R R2, SR_CTAID.Y ;  /* 0x0000000000027919 */ /* 0x000ea60000002600 */
[----:B------:R-:W-:Y:S01]  /*0480*/  SHF.R.S32.HI R5, RZ, 0x1f, R4 ;  /* 0x0000001fff057819 */ /* 0x000fe20000011404 */
[----:B------:R-:W-:Y:S01]  /*0490*/  IMAD.IADD R6, R3, 0x1, -R6 ;  /* 0x0000000103067824 */ /* 0x000fe200078e0a06 */
[----:B------:R-:W3:Y:S02]  /*04a0*/  LDC R13, c[0x0][0x148] ;  /* 0x00005200ff0d7b82 */ /* 0x000ee40000000800 */
[----:B------:R-:W-:-:S02]  /*04b0*/  LEA.HI R5, R5, R4, RZ, 0x3 ;  /* 0x0000000405057211 */ /* 0x000fc400078f18ff */
[----:B-----5:R-:W-:Y:S02]  /*04c0*/  ISETP.NE.OR P0, PT, R0, RZ, !P0 ;  /* 0x000000ff0000720c */ /* 0x020fe40004705670 */
[--C-:B------:R-:W-:Y:S02]  /*04d0*/  SHF.R.S32.HI R0, RZ, 0x3, R5.reuse ;  /* 0x00000003ff007819 */ /* 0x100fe40000011405 */
[----:B------:R-:W-:Y:S02]  /*04e0*/  SHF.R.S32.HI R5, RZ, 0x1f, R5 ;  /* 0x0000001fff057819 */ /* 0x000fe40000011405 */
[----:B0-----:R-:W-:Y:S02]  /*04f0*/  I2FP.F32.U32 R7, UR9 ;  /* 0x0000000900077c45 */ /* 0x001fe40008201000 */
[----:B------:R-:W-:-:S03]  /*0500*/  LEA.HI R5, R5, R0, RZ, 0x2 ;  /* 0x0000000005057211 */ /* 0x000fc600078f10ff */
[----:B------:R-:W-:Y:S01]  /*0510*/  FMUL R7, R7, UR4 ;  /* 0x0000000407077c20 */ /* 0x000fe20008400000 */
[----:B------:R-:W-:Y:S01]  /*0520*/  LOP3.LUT R5, R5, 0xfffffffc, RZ, 0xc0, !PT ;  /* 0xfffffffc05057812 */ /* 0x000fe200078ec0ff */
[----:B------:R-:W-:Y:S01]  /*0530*/  VOTEU.ALL UP0, P0 ;  /* 0x00000000003f7886 */ /* 0x000fe20000000000 */
[----:B------:R-:W-:Y:S01]  /*0540*/  ULDC UR4, c[0x0][0x154] ;  /* 0x0000550000047ab9 */ /* 0x000fe20000000800 */
[----:B------:R-:W-:Y:S02]  /*0550*/  VOTEU.ALL UP1, P0 ;  /* 0x00000000003f7886 */ /* 0x000fe40000020000 */
[----:B------:R-:W0:Y:S01]  /*0560*/  F2I.U32.TRUNC.NTZ R7, R7 ;  /* 0x0000000700077305 */ /* 0x000e22000020f000 */
[----:B------:R-:W-:Y:S01]  /*0570*/  IMAD.IADD R5, R0, 0x1, -R5 ;  /* 0x0000000100057824 */ /* 0x000fe200078e0a05 */
[----:B------:R-:W5:Y:S01]  /*0580*/  @!UP0 S2UR UR7, SR_CgaCtaId ;  /* 0x00000000000789c3 */ /* 0x000f620000008800 */
[----:B------:R-:W-:Y:S02]  /*0590*/  @!UP0 UMOV UR6, 0x400 ;  /* 0x0000040000068882 */ /* 0x000fe40000000000 */
[----:B------:R-:W-:Y:S01]  /*05a0*/  IMAD R5, R6, 0x4, R5 ;  /* 0x0000000406057824 */ /* 0x000fe200078e0205 */
[----:B--2---:R-:W-:-:S04]  /*05b0*/  I2FP.F32.U32 R6, R2 ;  /* 0x0000000200067245 */ /* 0x004fc80000201000 */
[----:B------:R-:W-:Y:S01]  /*05c0*/  LEA.HI R0, R5, R5, RZ, 0x1 ;  /* 0x0000000505007211 */ /* 0x000fe200078f08ff */
[----:B------:R-:W-:Y:S01]  /*05d0*/  FMUL R6, R6, UR4 ;  /* 0x0000000406067c20 */ /* 0x000fe20008400000 */
[----:B------:R-:W-:Y:S02]  /*05e0*/  UMOV UR4, 0x20 ;  /* 0x0000002000047882 */ /* 0x000fe40000000000 */
[----:B------:R-:W-:Y:S01]  /*05f0*/  LOP3.LUT R0, R0, 0xfffffffe, RZ, 0xc0, !PT ;  /* 0xfffffffe00007812 */ /* 0x000fe200078ec0ff */
[----:B0-----:R-:W-:Y:S01]  /*0600*/  IMAD.MOV R11, RZ, RZ, -R7 ;  /* 0x000000ffff0b7224 */ /* 0x001fe200078e0a07 */
[----:B------:R-:W-:-:S04]  /*0610*/  @!UP0 UIADD3 UR4, -UR4, 0x100000, URZ ;  /* 0x0010000004048890 */ /* 0x000fc8000fffe13f */
[----:B------:R-:W-:Y:S02]  /*0620*/  @!UP0 USHF.L.U32 UR5, UR4, 0xb, URZ ;  /* 0x0000000b04058899 */ /* 0x000fe4000800063f */
[----:B------:R-:W-:Y:S01]  /*0630*/  @!UP0 USHF.L.U32 UR4, UR4, 0x1, URZ ;  /* 0x0000000104048899 */ /* 0x000fe2000800063f */
[----:B------:R-:W0:Y:S01]  /*0640*/  F2I.U32.TRUNC.NTZ R6, R6 ;  /* 0x0000000600067305 */ /* 0x000e22000020f000 */
[----:B------:R-:W2:Y:S01]  /*0650*/  LDC R7, c[0x0][0x140] ;  /* 0x00005000ff077b82 */ /* 0x000ea20000000800 */
[----:B-1----:R-:W-:Y:S02]  /*0660*/  IMAD R11, R8, R11, UR9 ;  /* 0x00000009080b7e24 */ /* 0x002fe4000f8e020b */
[----:B------:R-:W-:-:S05]  /*0670*/  IMAD.IADD R0, R5, 0x1, -R0 ;  /* 0x0000000105007824 */ /* 0x000fca00078e0a00 */
[----:B------:R-:W-:Y:S01]  /*0680*/  ISETP.NE.AND P2, PT, R0, R11, PT ;  /* 0x0000000b0000720c */ /* 0x000fe20003f45270 */
[C---:B------:R-:W-:Y:S01]  /*0690*/  IMAD.SHL.U32 R0, R5.reuse, 0x4, RZ ;  /* 0x0000000405007824 */ /* 0x040fe200078e00ff */
[----:B-----5:R-:W-:Y:S01]  /*06a0*/  @!UP0 ULEA UR6, UR7, UR6, 0x18 ;  /* 0x0000000607068291 */ /* 0x020fe2000f8ec03f */
[----:B------:R-:W-:Y:S01]  /*06b0*/  VOTEU.ALL UP0, P0 ;  /* 0x00000000003f7886 */ /* 0x000fe20000000000 */
[----:B------:R-:W-:Y:S01]  /*06c0*/  LOP3.LUT P0, RZ, R4, 0x7, RZ, 0xc0, !PT ;  /* 0x0000000704ff7812 */ /* 0x000fe2000780c0ff */
[----:B0-----:R-:W-:Y:S01]  /*06d0*/  IMAD.MOV R12, RZ, RZ, -R6 ;  /* 0x000000ffff0c7224 */ /* 0x001fe200078e0a06 */
[----:B------:R-:W-:-:S03]  /*06e0*/  LOP3.LUT R9, R5, 0xc, R0, 0x78, !PT ;  /* 0x0000000c05097812 */ /* 0x000fc600078e7800 */
[----:B---3--:R-:W-:Y:S01]  /*06f0*/  IMAD R5, R13, R12, R2 ;  /* 0x0000000c0d057224 */ /* 0x008fe200078e0202 */
[C---:B------:R-:W-:Y:S01]  /*0700*/  ISETP.LT.U32.AND P0, PT, R9.reuse, 0x2, !P0 ;  /* 0x000000020900780c */ /* 0x040fe20004701070 */
[----:B------:R0:W-:Y:S02]  /*0710*/  STL [R1+0x454], R9 ;  /* 0x0004540901007387 */ /* 0x0001e40000100800 */
[----:B------:R-:W-:Y:S02]  /*0720*/  @P2 LEA.HI R0, R9, R9, RZ, 0x1 ;  /* 0x0000000909002211 */ /* 0x000fe400078f08ff */
[----:B------:R-:W1:Y:S02]  /*0730*/  FENCE.VIEW.ASYNC.S ;  /* 0x00000000000073c6 */ /* 0x000e640000000000 */
[----:B-1----:R0:W1:Y:S01]  /*0740*/  @!UP0 SYNCS.EXCH.64 URZ, [UR6+0x40], UR4 ;  /* 0x00004004063f85b2 */ /* 0x0020620008000100 */
[----:B--2---:R-:W-:Y:S02]  /*0750*/  ISETP.EQ.U32.AND P5, PT, R7, 0x1, PT ;  /* 0x000000010700780c */ /* 0x004fe40003fa2070 */
[----:B------:R-:W-:-:S04]  /*0760*/  @P2 SHF.R.S32.HI R0, RZ, 0x1, R0 ;  /* 0x00000001ff002819 */ /* 0x000fc80000011400 */
[----:B------:R-:W-:Y:S01]  /*0770*/  @P2 ISETP.NE.AND P3, PT, R0, R5, PT ;  /* 0x000000050000220c */ /* 0x000fe20003f65270 */
[----:B------:R-:W-:Y:S01]  /*0780*/  IMAD.MOV.U32 R0, RZ, RZ, 0x1 ;  /* 0x00000001ff007424 */ /* 0x000fe200078e00ff */
[----:B------:R-:W-:Y:S02]  /*0790*/  SEL R5, RZ, 0x1, !P0 ;  /* 0x00000001ff057807 */ /* 0x000fe40004000000 */
[----:B------:R-:W-:-:S04]  /*07a0*/  @P2 SEL R0, RZ, 0x1, P3 ;  /* 0x00000001ff002807 */ /* 0x000fc80001800000 */
[----:B------:R-:W-:Y:S01]  /*07b0*/  LOP3.LUT R0, R0, R5, RZ, 0xc0, !PT ;  /* 0x0000000500007212 */ /* 0x000fe200078ec0ff */
[----:B------:R0:W2:Y:S01]  /*07c0*/  @!UP1 SYNCS.EXCH.64 URZ, [UR6+0x48], UR4 ;  /* 0x00004804063f95b2 */ /* 0x0000a20008000100 */
[----:B------:R-:W-:-:S03]  /*07d0*/  NOP ;  /* 0x0000000000007918 */ /* 0x000fc60000000000 */
[----:B------:R0:W-:Y:S01]  /*07e0*/  STL [R1+0x450], R0 ;  /* 0x0004500001007387 */ /* 0x0001e20000100800 */
[----:B-1----:R-:W-:Y:S05]  /*07f0*/  @!P5 BRA `(.L_x_3) ;  /* 0x000000000008d947 */ /* 0x002fea0003800000 */
[----:B--2-4-:R-:W-:Y:S01]  /*0800*/  UCGABAR_ARV ;  /* 0x00000000000079c7 */ /* 0x014fe20008000000 */
[----:B------:R-:W-:Y:S05]  /*0810*/  BRA `(.L_x_4) ;  /* 0x0000000000047947 */ /* 0x000fea0003800000 */
.L_x_3:
[----:B--2-4-:R-:W-:Y:S01]  /*0820*/  NOP ;  /* 0x0000000000007918 */ /* 0x014fe20000000000 */
.L_x_4:
[----:B0-----:R-:W0:Y:S01]  /*0830*/  LDC R0, c[0x0][0x65c] ;  /* 0x00019700ff007b82 */ /* 0x001e220000000800 */
[----:B------:R-:W-:Y:S02]  /*0840*/  IMAD.U32 R4, RZ, RZ, UR9 ;  /* 0x00000009ff047e24 */ /* 0x000fe4000f8e00ff */
[----:B------:R-:W-:Y:S01]  /*0850*/  IMAD.MOV.U32 R5, RZ, RZ, RZ ;  /* 0x000000ffff057224 */ /* 0x000fe200078e00ff */
[----:B0-----:R-:W-:-:S13]  /*0860*/  ISETP.NE.AND P4, PT, R0, 0x1, PT ;  /* 0x000000010000780c */ /* 0x001fda0003f85270 */
[----:B------:R-:W0:Y:S01]  /*0870*/  @P4 LDC R7, c[0x0][0x10] ;  /* 0x00000400ff074b82 */ /* 0x000e220000000800 */
[----:B------:R-:W-:Y:S02]  /*0880*/  @P4 IMAD.MOV.U32 R3, RZ, RZ, RZ ;  /* 0x000000ffff034224 */ /* 0x000fe400078e00ff */
[----:B------:R-:W-:-:S05]  /*0890*/  @P4 IMAD.MOV.U32 R15, RZ, RZ, RZ ;  /* 0x000000ffff0f4224 */ /* 0x000fca00078e00ff */
[----:B------:R-:W1:Y:S01]  /*08a0*/  @!P4 LDC R9, c[0x0][0xc] ;  /* 0x00000300ff09cb82 */ /* 0x000e620000000800 */
[----:B0-----:R-:W-:-:S04]  /*08b0*/  @P4 IMAD.WIDE.U32 R6, R7, UR9, R2 ;  /* 0x0000000907064c25 */ /* 0x001fc8000f8e0002 */
[----:B------:R-:W-:Y:S02]  /*08c0*/  @P4 IMAD.MOV.U32 R8, RZ, RZ, R6 ;  /* 0x000000ffff084224 */ /* 0x000fe400078e0006 */
[----:B------:R-:W-:Y:S02]  /*08d0*/  @P4 IMAD.IADD R16, R7, 0x1, R15 ;  /* 0x0000000107104824 */ /* 0x000fe400078e020f */
[----:B-1----:R-:W-:-:S04]  /*08e0*/  @!P4 IMAD.WIDE.U32 R4, R2, R9, R4 ;  /* 0x000000090204c225 */ /* 0x002fc800078e0004 */
[----:B------:R-:W-:Y:S02]  /*08f0*/  @!P4 IMAD.MOV.U32 R8, RZ, RZ, R4 ;  /* 0x000000ffff08c224 */ /* 0x000fe400078e0004 */
[----:B------:R-:W-:-:S03]  /*0900*/  @!P4 IMAD.MOV.U32 R16, RZ, RZ, R5 ;  /* 0x000000ffff10c224 */ /* 0x000fc600078e0005 */
[----:B------:R0:W-:Y:S04]  /*0910*/  STL [R1+0x45c], R8 ;  /* 0x00045c0801007387 */ /* 0x0001e80000100800 */
[----:B------:R0:W-:Y:S01]  /*0920*/  STL [R1+0x458], R16 ;  /* 0x0004581001007387 */ /* 0x0001e20000100800 */
[----:B------:R-:W-:Y:S05]  /*0930*/  @!P5 BRA `(.L_x_5) ;  /* 0x00000000000cd947 */ /* 0x000fea0003800000 */
[----:B------:R-:W-:Y:S01]  /*0940*/  UCGABAR_WAIT ;  /* 0x0000000000007dc7 */ /* 0x000fe20008000000 */
[----:B------:R-:W-:Y:S01]  /*0950*/  CCTL.IVALL ;  /* 0x00000000ff00798f */ /* 0x000fe20002000000 */
[----:B------:R-:W-:Y:S05]  /*0960*/  BRA `(.L_x_6) ;  /* 0x0000000000047947 */ /* 0x000fea0003800000 */
.L_x_5:
[----:B------:R-:W-:Y:S06]  /*0970*/  BAR.SYNC.DEFER_BLOCKING 0x0 ;  /* 0x0000000000007b1d */ /* 0x000fec0000010000 */
.L_x_6:
[----:B------:R-:W-:Y:S05]  /*0980*/  @!P1 BRA `(.L_x_7) ;  /* 0x0000027c000c9947 */ /* 0x000fea0003800000 */
[----:B------:R-:W-:-:S06]  /*0990*/  UISETP.GT.U32.AND UP0, UPT, UR10, 0x1, UPT ;  /* 0x000000010a00788c */ /* 0x000fcc000bf04070 */
[----:B------:R-:W-:-:S13]  /*09a0*/  PLOP3.LUT P0, PT, PT, PT, UP0, 0x80, 0x0 ;  /* 0x000000000000781c */ /* 0x000fda0003f0f008 */
[----:B------:R-:W-:Y:S05]  /*09b0*/  @P0 EXIT ;  /* 0x000000000000094d */ /* 0x000fea0003800000 */
[----:B------:R-:W-:Y:S01]  /*09c0*/  IMAD.MOV.U32 R5, RZ, RZ, -0x1 ;  /* 0xffffffffff057424 */ /* 0x000fe200078e00ff */
[----:B------:R-:W-:Y:S01]  /*09d0*/  ULDC.64 UR4, c[0x0][0x650] ;  /* 0x0001940000047ab9 */ /* 0x000fe20000000a00 */
[----:B------:R-:W-:Y:S01]  /*09e0*/  IMAD.MOV.U32 R4, RZ, RZ, -0x1 ;  /* 0xffffffffff047424 */ /* 0x000fe200078e00ff */
[----:B------:R-:W-:Y:S01]  /*09f0*/  ISETP.GE.U32.AND P0, PT, R8, UR4, PT ;  /* 0x0000000408007c0c */ /* 0x000fe2000bf06070 */
[----:B------:R-:W-:Y:S01]  /*0a00*/  UMOV UR9, 0xffffffff ;  /* 0xffffffff00097882 */ /* 0x000fe20000000000 */
[----:B------:R1:W-:Y:S01]  /*0a10*/  STL [R1+0x464], R5 ;  /* 0x0004640501007387 */ /* 0x0003e20000100800 */
[----:B------:R-:W-:Y:S02]  /*0a20*/  PRMT R0, RZ, 0x7610, R0 ;  /* 0x00007610ff007816 */ /* 0x000fe40000000000 */
[----:B------:R-:W-:Y:S01]  /*0a30*/  ISETP.GE.U32.AND.EX P0, PT, R16, UR5, PT, P0 ;  /* 0x0000000510007c0c */ /* 0x000fe2000bf06100 */
[----:B------:R1:W-:-:S12]  /*0a40*/  STL [R1+0x460], R4 ;  /* 0x0004600401007387 */ /* 0x0003d80000100800 */
[----:B-1----:R-:W-:Y:S05]  /*0a50*/  @P0 BRA `(.L_x_8) ;  /* 0x00000004003c0947 */ /* 0x002fea0003800000 */
[----:B------:R-:W-:Y:S01]  /*0a60*/  ULDC.64 UR14, c[0x0][0x628] ;  /* 0x00018a00000e7ab9 */ /* 0x000fe20000000a00 */
[----:B------:R-:W1:Y:S01]  /*0a70*/  LDC.64 R6, c[0x0][0x620] ;  /* 0x00018800ff067b82 */ /* 0x000e620000000a00 */
[----:B------:R-:W-:Y:S01]  /*0a80*/  ISETP.NE.U32.AND P0, PT, RZ, UR14, PT ;  /* 0x0000000eff007c0c */ /* 0x000fe2000bf05070 */
[----:B------:R-:W-:Y:S01]  /*0a90*/  ULDC UR11, c[0x0][0x630] ;  /* 0x00018c00000b7ab9 */ /* 0x000fe20000000800 */
[----:B------:R-:W-:Y:S02]  /*0aa0*/  R2UR UR4, R8 ;  /* 0x00000000080472ca */ /* 0x000fe400000e0000 */
[----:B------:R-:W-:Y:S02]  /*0ab0*/  ISETP.NE.AND.EX P0, PT, RZ, UR15, PT, P0 ;  /* 0x0000000fff007c0c */ /* 0x000fe4000bf05300 */
[----:B------:R-:W-:-:S11]  /*0ac0*/  R2UR UR5, R16 ;  /* 0x00000000100572ca */ /* 0x000fd600000e0000 */
[----:B------:R-:W-:Y:S05]  /*0ad0*/  @!P0 BRA `(.L_x_9) ;  /* 0x0000000000308947 */ /* 0x000fea0003800000 */
[----:B------:R-:W-:Y:S01]  /*0ae0*/  R2UR UR4, R8 ;  /* 0x00000000080472ca */ /* 0x000fe200000e0000 */
[----:B------:R-:W-:Y:S01]  /*0af0*/  ULDC UR8, c[0x0][0x634] ;  /* 0x00018d0000087ab9 */ /* 0x000fe20000000800 */
[----:B------:R-:W-:-:S11]  /*0b00*/  R2UR UR10, R16 ;  /* 0x00000000100a72ca */ /* 0x000fd600000e0000 */
[----:B------:R-:W-:-:S04]  /*0b10*/  UIADD3 UR8, UP0, UR4, UR8, URZ ;  /* 0x0000000804087290 */ /* 0x000fc8000ff1e03f */
[----:B------:R-:W-:-:S04]  /*0b20*/  UIADD3.X UR10, URZ, UR10, URZ, UP0, !UPT ;  /* 0x0000000a3f0a7290 */ /* 0x000fc800087fe43f */
[----:B------:R-:W-:-:S04]  /*0b30*/  UIMAD.WIDE.U32 UR4, UR10, UR14, URZ ;  /* 0x0000000e0a0472a5 */ /* 0x000fc8000f8e003f */
[----:B------:R-:W-:Y:S02]  /*0b40*/  UIMAD.WIDE.U32 UR6, UP0, UR8, UR15, UR4 ;  /* 0x0000000f080672a5 */ /* 0x000fe4000f800004 */
[----:B------:R-:W-:Y:S02]  /*0b50*/  UIMAD.WIDE.U32 UR4, UR8, UR14, URZ ;  /* 0x0000000e080472a5 */ /* 0x000fe4000f8e003f */
[----:B------:R-:W-:Y:S02]  /*0b60*/  UIADD3.X UR9, URZ, URZ, URZ, UP0, !UPT ;  /* 0x0000003f3f097290 */ /* 0x000fe400087fe43f */
[----:B------:R-:W-:Y:S01]  /*0b70*/  UIADD3 URZ, UP0, UR5, UR6, URZ ;  /* 0x00000006053f7290 */ /* 0x000fe2000ff1e03f */
[----:B------:R-:W-:-:S03]  /*0b80*/  UMOV UR8, UR7 ;  /* 0x0000000700087c82 */ /* 0x000fc60008000000 */
[----:B------:R-:W-:-:S12]  /*0b90*/  UIMAD.WIDE.U32.X UR4, UR10, UR15, UR8, UP0 ;  /* 0x0000000f0a0472a5 */ /* 0x000fd800080e0408 */
.L_x_9:
[----:B------:R-:W-:Y:S01]  /*0ba0*/  USHF.R.U64 UR9, UR4, UR11, UR5 ;  /* 0x0000000b04097299 */ /* 0x000fe20008001205 */
[----:B------:R-:W2:Y:S01]  /*0bb0*/  LDC.64 R20, c[0x0][0x640] ;  /* 0x00019000ff147b82 */ /* 0x000ea20000000a00 */
[----:B------:R-:W-:Y:S01]  /*0bc0*/  USHF.R.U32.HI UR4, URZ, UR11, UR5 ;  /* 0x0000000b3f047299 */ /* 0x000fe20008011605 */
[----:B------:R-:W-:Y:S02]  /*0bd0*/  IMAD.MOV.U32 R4, RZ, RZ, R8 ;  /* 0x000000ffff047224 */ /* 0x000fe400078e0008 */
[----:B------:R-:W-:Y:S01]  /*0be0*/  IMAD R12, R13, R12, R2 ;  /* 0x0000000c0d0c7224 */ /* 0x000fe200078e0202 */
[----:B------:R-:W-:Y:S01]  /*0bf0*/  IADD3 R3, P0, RZ, -UR9, RZ ;  /* 0x80000009ff037c10 */ /* 0x000fe2000ff1e0ff */
[----:B------:R-:W-:Y:S02]  /*0c00*/  IMAD.MOV.U32 R13, RZ, RZ, 0x1 ;  /* 0x00000001ff0d7424 */ /* 0x000fe400078e00ff */
[----:B------:R-:W3:Y:S02]  /*0c10*/  LDC R10, c[0x0][0x618] ;  /* 0x00018600ff0a7b82 */ /* 0x000ee40000000800 */
[----:B------:R-:W-:-:S04]  /*0c20*/  IMAD.X R5, RZ, RZ, ~UR4, P0 ;  /* 0x80000004ff057e24 */ /* 0x000fc800080e06ff */
[-C--:B-1----:R-:W-:Y:S02]  /*0c30*/  IMAD R0, R5, R6.reuse, RZ ;  /* 0x0000000605007224 */ /* 0x082fe400078e02ff */
[----:B------:R-:W1:Y:S01]  /*0c40*/  LDC R14, c[0x0][0x608] ;  /* 0x00018200ff0e7b82 */ /* 0x000e620000000800 */
[----:B------:R-:W-:Y:S02]  /*0c50*/  IMAD.MOV.U32 R5, RZ, RZ, R16 ;  /* 0x000000ffff057224 */ /* 0x000fe400078e0010 */
[----:B------:R-:W-:-:S05]  /*0c60*/  IMAD.WIDE.U32 R4, R3, R6, R4 ;  /* 0x0000000603047225 */ /* 0x000fca00078e0004 */
[----:B------:R-:W4:Y:S01]  /*0c70*/  LDC R18, c[0x0][0x658] ;  /* 0x00019600ff127b82 */ /* 0x000f220000000800 */
[----:B------:R-:W-:Y:S01]  /*0c80*/  IMAD R3, R3, R7, R0 ;  /* 0x0000000703037224 */ /* 0x000fe200078e0200 */
[----:B--2---:R-:W-:-:S03]  /*0c90*/  ISETP.NE.U32.AND P0, PT, R20, RZ, PT ;  /* 0x000000ff1400720c */ /* 0x004fc60003f05070 */
[----:B------:R-:W-:Y:S01]  /*0ca0*/  IMAD.IADD R3, R5, 0x1, R3 ;  /* 0x0000000105037824 */ /* 0x000fe200078e0203 */
[----:B------:R-:W-:Y:S01]  /*0cb0*/  ISETP.NE.AND.EX P0, PT, R21, RZ, PT, P0 ;  /* 0x000000ff1500720c */ /* 0x000fe20003f05300 */
[----:B------:R-:W-:Y:S01]  /*0cc0*/  IMAD.MOV.U32 R5, RZ, RZ, -0x1 ;  /* 0xffffffffff057424 */ /* 0x000fe200078e00ff */
[----:B0-----:R-:W0:Y:S02]  /*0cd0*/  LDC R16, c[0x0][0x600] ;  /* 0x00018000ff107b82 */ /* 0x001e240000000800 */
[-CC-:B---3--:R-:W-:Y:S02]  /*0ce0*/  SHF.R.U64 R8, R4, R10.reuse, R3.reuse ;  /* 0x0000000a04087219 */ /* 0x188fe40000001203 */
[----:B------:R-:W-:-:S04]  /*0cf0*/  SHF.R.U32.HI R3, RZ, R10, R3 ;  /* 0x0000000aff037219 */ /* 0x000fc80000011603 */
[----:B------:R-:W2:Y:S01]  /*0d00*/  LDC R15, c[0x0][0x648] ;  /* 0x00019200ff0f7b82 */ /* 0x000ea20000000800 */
[-CC-:B-1----:R-:W-:Y:S02]  /*0d10*/  SHF.R.U64 R23, R8, R14.reuse, R3.reuse ;  /* 0x0000000e08177219 */ /* 0x182fe40000001203 */
[----:B------:R-:W-:-:S05]  /*0d20*/  SHF.R.U32.HI R3, RZ, R14, R3 ;  /* 0x0000000eff037219 */ /* 0x000fca0000011603 */
[----:B------:R-:W1:Y:S01]  /*0d30*/  LDC R17, c[0x0][0x638] ;  /* 0x00018e00ff117b82 */ /* 0x000e620000000800 */
[-CC-:B----4-:R-:W-:Y:S02]  /*0d40*/  SHF.R.U64 R10, R23, R18.reuse, R3.reuse ;  /* 0x00000012170a7219 */ /* 0x190fe40000001203 */
[-C--:B------:R-:W-:Y:S02]  /*0d50*/  SHF.L.U32 R0, R5, R18.reuse, RZ ;  /* 0x0000001205007219 */ /* 0x080fe400000006ff */
[----:B------:R-:W-:Y:S01]  /*0d60*/  SHF.R.U32.HI R3, RZ, R18, R3 ;  /* 0x00000012ff037219 */ /* 0x000fe20000011603 */
[----:B------:R-:W-:Y:S01]  /*0d70*/  IMAD.MOV.U32 R2, RZ, RZ, R10 ;  /* 0x000000ffff027224 */ /* 0x000fe200078e000a */
[----:B------:R-:W-:Y:S01]  /*0d80*/  LOP3.LUT R0, RZ, R0, RZ, 0x33, !PT ;  /* 0x00000000ff007212 */ /* 0x000fe200078e33ff */
[----:B------:R-:W3:Y:S01]  /*0d90*/  LDC R19, c[0x0][0x610] ;  /* 0x00018400ff137b82 */ /* 0x000ee20000000800 */
[----:B------:R-:W-:Y:S05]  /*0da0*/  @!P0 BRA `(.L_x_10) ;  /* 0x0000000000288947 */ /* 0x000fea0003800000 */
[----:B------:R-:W4:Y:S02]  /*0db0*/  LDC R7, c[0x0][0x64c] ;  /* 0x00019300ff077b82 */ /* 0x000f240000000800 */
[----:B----4-:R-:W-:-:S05]  /*0dc0*/  IADD3 R7, P0, R10, R7, RZ ;  /* 0x000000070a077210 */ /* 0x010fca0007f1e0ff */
[----:B------:R-:W-:-:S04]  /*0dd0*/  IMAD.X R9, RZ, RZ, R3, P0 ;  /* 0x000000ffff097224 */ /* 0x000fc800000e0603 */
[----:B------:R-:W-:-:S04]  /*0de0*/  IMAD.WIDE.U32 R2, R9, R20, RZ ;  /* 0x0000001409027225 */ /* 0x000fc800078e00ff */
[----:B------:R-:W-:-:S04]  /*0df0*/  IMAD.WIDE.U32 R4, P0, R7, R21, R2 ;  /* 0x0000001507047225 */ /* 0x000fc80007800002 */
[----:B------:R-:W-:-:S04]  /*0e00*/  IMAD.WIDE.U32 R2, R7, R20, RZ ;  /* 0x0000001407027225 */ /* 0x000fc800078e00ff */
[----:B------:R-:W-:Y:S01]  /*0e10*/  IMAD.X R7, RZ, RZ, RZ, P0 ;  /* 0x000000ffff077224 */ /* 0x000fe200000e06ff */
[----:B------:R-:W-:Y:S01]  /*0e20*/  IADD3 RZ, P0, R3, R4, RZ ;  /* 0x0000000403ff7210 */ /* 0x000fe20007f1e0ff */
[----:B------:R-:W-:-:S04]  /*0e30*/  IMAD.MOV.U32 R6, RZ, RZ, R5 ;  /* 0x000000ffff067224 */ /* 0x000fc800078e0005 */
[----:B------:R-:W-:-:S08]  /*0e40*/  IMAD.WIDE.U32.X R2, R9, R21, R6, P0 ;  /* 0x0000001509027225 */ /* 0x000fd000000e0406 */
.L_x_10:
[----:B--2---:R-:W-:Y:S01]  /*0e50*/  SHF.R.U64 R4, R2, R15, R3 ;  /* 0x0000000f02047219 */ /* 0x004fe20000001203 */
[----:B0-----:R-:W-:Y:S01]  /*0e60*/  VIADD R5, R16, 0xffffffff ;  /* 0xffffffff10057836 */ /* 0x001fe20000000000 */
[----:B------:R-:W-:Y:S02]  /*0e70*/  SHF.L.U32 R2, R13, R18, RZ ;  /* 0x000000120d027219 */ /* 0x000fe400000006ff */
[----:B------:R-:W-:Y:S01]  /*0e80*/  LOP3.LUT R3, R23, R0, RZ, 0xc0, !PT ;  /* 0x0000000017037212 */ /* 0x000fe200078ec0ff */
[----:B------:R-:W-:Y:S01]  /*0e90*/  IMAD.MOV R6, RZ, RZ, -R4 ;  /* 0x000000ffff067224 */ /* 0x000fe200078e0a04 */
[----:B------:R-:W-:Y:S02]  /*0ea0*/  SEL R0, R11, R12, !P4 ;  /* 0x0000000c0b007207 */ /* 0x000fe40006000000 */
[----:B------:R-:W-:Y:S01]  /*0eb0*/  LOP3.LUT R5, R8, R5, RZ, 0xc0, !PT ;  /* 0x0000000508057212 */ /* 0x000fe200078ec0ff */
[----:B------:R-:W-:Y:S02]  /*0ec0*/  IMAD R7, R2, R4, R3 ;  /* 0x0000000402077224 */ /* 0x000fe400078e0203 */
[----:B-1----:R-:W-:-:S02]  /*0ed0*/  IMAD R3, R6, R17, R10 ;  /* 0x0000001106037224 */ /* 0x002fc400078e020a */
[----:B---3--:R-:W-:Y:S02]  /*0ee0*/  IMAD R2, R7, R19, R0 ;  /* 0x0000001307027224 */ /* 0x008fe400078e0200 */
[----:B------:R-:W-:Y:S02]  /*0ef0*/  IMAD R3, R3, R16, R5 ;  /* 0x0000001003037224 */ /* 0x000fe400078e0205 */
[----:B------:R-:W-:-:S03]  /*0f00*/  IMAD.MOV.U32 R0, RZ, RZ, 0x1 ;  /* 0x00000001ff007424 */ /* 0x000fc600078e00ff */
[----:B------:R-:W-:Y:S02]  /*0f10*/  SEL R4, R3, R2, !P4 ;  /* 0x0000000203047207 */ /* 0x000fe40006000000 */
[----:B------:R-:W-:-:S03]  /*0f20*/  SEL R2, R2, R3, !P4 ;  /* 0x0000000302027207 */ /* 0x000fc60006000000 */
[----:B------:R1:W-:Y:S04]  /*0f30*/  STL [R1+0x460], R4 ;  /* 0x0004600401007387 */ /* 0x0003e80000100800 */
[----:B------:R1:W-:Y:S02]  /*0f40*/  STL [R1+0x464], R2 ;  /* 0x0004640201007387 */ /* 0x0003e40000100800 */
.L_x_8:
[----:B------:R-:W-:-:S08]  /*0f50*/  NOP ;  /* 0x0000000000007918 */ /* 0x000fd00000000000 */
[----:B------:R-:W2:Y:S02]  /*0f60*/  USETMAXREG.TRY_ALLOC.CTAPOOL UP0, 0xf0 ;  /* 0x000000f0000079c8 */ /* 0x000ea40008000600 */
[----:B--2---:R-:W-:-:S13]  /*0f70*/  PLOP3.LUT P0, PT, PT, PT, UP0, 0x80, 0x0 ;  /* 0x000000000000781c */ /* 0x004fda0003f0f008 */
[----:B------:R-:W-:Y:S05]  /*0f80*/  @!P0 BRA `(.L_x_8) ;  /* 0xfffffffc00f08947 */ /* 0x000fea000383ffff */
[----:B------:R-:W-:Y:S01]  /*0f90*/  ULDC.64 UR4, c[0x0][0x598] ;  /* 0x0001660000047ab9 */ /* 0x000fe20000000a00 */
[----:B------:R-:W-:Y:S01]  /*0fa0*/  ULDC.64 UR14, c[0x0][0x208] ;  /* 0x00008200000e7ab9 */ /* 0x000fe20000000a00 */
[----:B------:R-:W-:-:S04]  /*0fb0*/  ISETP.NE.U32.AND P0, PT, RZ, UR4, PT ;  /* 0x00000004ff007c0c */ /* 0x000fc8000bf05070 */
[----:B------:R-:W-:-:S13]  /*0fc0*/  ISETP.NE.AND.EX P0, PT, RZ, UR5, PT, P0 ;  /* 0x00000005ff007c0c */ /* 0x000fda000bf05300 */
[----:B------:R-:W-:Y:S05]  /*0fd0*/  @!P0 BRA `(.L_x_11) ;  /* 0x0000000000208947 */ /* 0x000fea0003800000 */
[----:B-1----:R-:W1:Y:S02]  /*0fe0*/  LDC.64 R2, c[0x0][0x598] ;  /* 0x00016600ff027b82 */ /* 0x002e640000000a00 */
[----:B-1----:R-:W2:Y:S02]  /*0ff0*/  LDG.E.64 R2, desc[UR14][R2.64] ;  /* 0x0000000e02027981 */ /* 0x002ea4000c1e1b00 */
[----:B--2---:R-:W-:-:S04]  /*1000*/  ISETP.NE.U32.AND P0, PT, R2, RZ, PT ;  /* 0x000000ff0200720c */ /* 0x004fc80003f05070 */
[----:B------:R-:W-:-:S13]  /*1010*/  ISETP.NE.AND.EX P0, PT, R3, RZ, PT, P0 ;  /* 0x000000ff0300720c */ /* 0x000fda0003f05300 */
[----:B------:R-:W-:Y:S05]  /*1020*/  @!P0 BRA `(.L_x_11) ;  /* 0x00000000000c8947 */ /* 0x000fea0003800000 */
[----:B------:R-:W2:Y:S02]  /*1030*/  LD.E R2, desc[UR14][R2.64] ;  /* 0x0000000e02027980 */ /* 0x000ea4000c101900 */
[----:B--2---:R-:W-:Y:S01]  /*1040*/  R2UR UR20, R2 ;  /* 0x00000000021472ca */ /* 0x004fe200000e0000 */
[----:B------:R-:W-:-:S14]  /*1050*/  BRA `(.L_x_12) ;  /* 0x0000000000247947 */ /* 0x000fdc0003800000 */
.L_x_11:
[----:B------:R-:W-:Y:S02]  /*1060*/  ULDC.64 UR4, c[0x0][0x588] ;  /* 0x0001620000047ab9 */ /* 0x000fe40000000a00 */
[----:B------:R-:W-:-:S04]  /*1070*/  ISETP.NE.U32.AND P0, PT, RZ, UR4, PT ;  /* 0x00000004ff007c0c */ /* 0x000fc8000bf05070 */
[----:B------:R-:W-:-:S13]  /*1080*/  ISETP.NE.AND.EX P0, PT, RZ, UR5, PT, P0 ;  /* 0x00000005ff007c0c */ /* 0x000fda000bf05300 */
[----:B------:R-:W-:Y:S05]  /*1090*/  @!P0 BRA `(.L_x_13) ;  /* 0x0000000000108947 */ /* 0x000fea0003800000 */
[----:B-1----:R-:W1:Y:S02]  /*10a0*/  LDC.64 R2, c[0x0][0x588] ;  /* 0x00016200ff027b82 */ /* 0x002e640000000a00 */
[----:B-1----:R-:W2:Y:S02]  /*10b0*/  LDG.E R2, desc[UR14][R2.64] ;  /* 0x0000000e02027981 */ /* 0x002ea4000c1e1900 */
[----:B--2---:R-:W-:Y:S01]  /*10c0*/  R2UR UR20, R2 ;  /* 0x00000000021472ca */ /* 0x004fe200000e0000 */
[----:B------:R-:W-:-:S14]  /*10d0*/  BRA `(.L_x_12) ;  /* 0x0000000000047947 */ /* 0x000fdc0003800000 */
.L_x_13:
[----:B------:R-:W-:-:S05]  /*10e0*/  ULDC UR20, c[0x0][0x580] ;  /* 0x0001600000147ab9 */ /* 0x000fca0000000800 */
.L_x_12:
[----:B------:R-:W-:Y:S02]  /*10f0*/  ULDC.64 UR4, c[0x0][0x5a0] ;  /* 0x0001680000047ab9 */ /* 0x000fe40000000a00 */
        /* <DEDUP_REMOVED lines=11> */
.L_x_14:
        /* <DEDUP_REMOVED lines=8> */
.L_x_16:
[----:B------:R-:W-:-:S05]  /*1230*/  ULDC UR21, c[0x0][0x584] ;  /* 0x0001610000157ab9 */ /* 0x000fca0000000800 */
.L_x_15:
[----:B------:R-:W-:-:S13]  /*1240*/  LOP3.LUT P0, RZ, R0, 0xff, RZ, 0xc0, !PT ;  /* 0x000000ff00ff7812 */ /* 0x000fda000780c0ff */
[----:B------:R-:W-:Y:S05]  /*1250*/  @!P0 EXIT ;  /* 0x000000000000894d */ /* 0x000fea0003800000 */
[----:B------:R-:W-:Y:S01]  /*1260*/  ULDC UR4, c[0x0][0x28c] ;  /* 0x0000a30000047ab9 */ /* 0x000fe20000000800 */
[----:B------:R-:W-:Y:S02]  /*1270*/  ULOP3.LUT UR22, UR13, 0x1, URZ, 0xfc, !UPT ;  /* 0x000000010d167892 */ /* 0x000fe4000f8efc3f */
[----:B------:R-:W-:-:S04]  /*1280*/  UIADD3 UR4, UR4, 0x7f, URZ ;  /* 0x0000007f04047890 */ /* 0x000fc8000fffe03f */
[----:B------:R-:W-:-:S04]  /*1290*/  USHF.R.S32.HI UR5, URZ, 0x1f, UR4 ;  /* 0x0000001f3f057899 */ /* 0x000fc80008011404 */
[----:B------:R-:W-:-:S03]  /*12a0*/  ULEA.HI UR5, UR5, UR4, URZ, 0x7 ;  /* 0x0000000405057291 */ /* 0x000fc6000f8f383f */
[----:B------:R-:W-:Y:S01]  /*12b0*/  UMOV UR4, URZ ;  /* 0x0000003f00047c82 */ /* 0x000fe20008000000 */
[----:B------:R-:W-:-:S03]  /*12c0*/  USHF.R.S32.HI UR10, URZ, 0x7, UR5 ;  /* 0x000000073f0a7899 */ /* 0x000fc60008011405 */
[----:B------:R-:W-:-:S09]  /*12d0*/  UMOV UR5, URZ ;  /* 0x0000003f00057c82 */ /* 0x000fd20008000000 */
.L_x_555:
[----:B------:R-:W-:Y:S01]  /*12e0*/  STL [R1+0x44c], RZ ;  /* 0x00044cff01007387 */ /* 0x000fe20000100800 */
[----:B--2---:R-:W2:Y:S01]  /*12f0*/  S2UR UR18, SR_CgaCtaId ;  /* 0x00000000001279c3 */ /* 0x004ea20000008800 */
[----:B------:R-:W-:Y:S01]  /*1300*/  UMOV UR17, 0x400 ;  /* 0x0000040000117882 */ /* 0x000fe20000000000 */
[----:B------:R-:W-:Y:S01]  /*1310*/  UMOV UR6, URZ ;  /* 0x0000003f00067c82 */ /* 0x000fe20008000000 */
[----:B------:R-:W-:Y:S01]  /*1320*/  STL [R1+0x448], RZ ;  /* 0x000448ff01007387 */ /* 0x000fe20000100800 */
[----:B------:R-:W-:Y:S01]  /*1330*/  UMOV UR7, URZ ;  /* 0x0000003f00077c82 */ /* 0x000fe20008000000 */
[----:B------:R-:W-:Y:S01]  /*1340*/  UMOV UR8, URZ ;  /* 0x0000003f00087c82 */ /* 0x000fe20008000000 */
[----:B------:R-:W-:Y:S01]  /*1350*/  UMOV UR23, UR5 ;  /* 0x0000000500177c82 */ /* 0x000fe20008000000 */
[----:B------:R-:W-:Y:S01]  /*1360*/  STL [R1+0x444], RZ ;  /* 0x000444ff01007387 */ /* 0x000fe20000100800 */
[----:B-1----:R-:W1:Y:S01]  /*1370*/  LDC R2, c[0x0][0x28c] ;  /* 0x0000a300ff027b82 */ /* 0x002e620000000800 */
[----:B------:R-:W-:Y:S01]  /*1380*/  UMOV UR24, UR4 ;  /* 0x0000000400187c82 */ /* 0x000fe20008000000 */
[----:B------:R-:W-:Y:S01]  /*1390*/  CS2R R236, SRZ ;  /* 0x0000000000ec7805 */ /* 0x000fe2000001ff00 */
[----:B------:R-:W-:Y:S01]  /*13a0*/  STL [R1+0x440], RZ ;  /* 0x000440ff01007387 */ /* 0x000fe20000100800 */
[----:B------:R-:W-:-:S02]  /*13b0*/  CS2R R234, SRZ ;  /* 0x0000000000ea7805 */ /* 0x000fc4000001ff00 */
[----:B------:R-:W-:Y:S02]  /*13c0*/  CS2R R232, SRZ ;  /* 0x0000000000e87805 */ /* 0x000fe4000001ff00 */
[----:B------:R-:W-:Y:S01]  /*13d0*/  CS2R R230, SRZ ;  /* 0x0000000000e67805 */ /* 0x000fe2000001ff00 */
[----:B------:R-:W-:Y:S01]  /*13e0*/  STL [R1+0x43c], RZ ;  /* 0x00043cff01007387 */ /* 0x000fe20000100800 */
[----:B------:R-:W-:Y:S02]  /*13f0*/  CS2R R228, SRZ ;  /* 0x0000000000e47805 */ /* 0x000fe4000001ff00 */
[----:B------:R-:W-:Y:S02]  /*1400*/  CS2R R226, SRZ ;  /* 0x0000000000e27805 */ /* 0x000fe4000001ff00 */
        /* <DEDUP_REMOVED lines=14> */
[----:B-1----:R-:W-:Y:S02]  /*14f0*/  ISETP.GE.AND P0, PT, R2, 0x1, PT ;  /* 0x000000010200780c */ /* 0x002fe40003f06270 */
        /* <DEDUP_REMOVED lines=40> */
[----:B0-----:R-:W-:Y:S02]  /*1780*/  CS2R R16, SRZ ;  /* 0x0000000000107805 */ /* 0x001fe4000001ff00 */
        /* <DEDUP_REMOVED lines=94> */
[----:B------:R-:W-:-:S03]  /*1d70*/  CS2R R150, SRZ ;  /* 0x0000000000967805 */ /* 0x000fc6000001ff00 */
[----:B------:R-:W-:Y:S04]  /*1d80*/  STL [R1+0x3a0], RZ ;  /* 0x0003a0ff01007387 */ /* 0x000fe80000100800 */
        /* <DEDUP_REMOVED lines=104> */
[----:B------:R-:W-:Y:S04]  /*2410*/  STL [R1], RZ ;  /* 0x000000ff01007387 */ /* 0x000fe80000100800 */
        /* <DEDUP_REMOVED lines=39> */
[----:B------:R-:W-:Y:S01]  /*2690*/  STL [R1+0xa0], RZ ;  /* 0x0000a0ff01007387 */ /* 0x000fe20000100800 */
[----:B------:R-:W0:Y:S03]  /*26a0*/  S2R R0, SR_TID.X ;  /* 0x0000000000007919 */ /* 0x000e260000002100 */
        /* <DEDUP_REMOVED lines=8> */
[----:B0-----:R-:W-:-:S03]  /*2730*/  LOP3.LUT R0, R0, 0x80, RZ, 0xc0, !PT ;  /* 0x0000008000007812 */ /* 0x001fc600078ec0ff */
[----:B------:R-:W-:Y:S01]  /*2740*/  STL [R1+0xc4], RZ ;  /* 0x0000c4ff01007387 */ /* 0x000fe20000100800 */
[----:B------:R-:W-:-:S03]  /*2750*/  SHF.R.U32.HI R0, RZ, 0x7, R0 ;  /* 0x00000007ff007819 */ /* 0x000fc60000011600 */
        /* <DEDUP_REMOVED lines=33> */
[----:B------:R-:W0:Y:S04]  /*2970*/  SHFL.IDX PT, R0, R0, RZ, 0x1f ;  /* 0x00001fff00007589 */ /* 0x000e2800000e0000 */
[----:B------:R1:W-:Y:S04]  /*2980*/  STL [R1+0x14c], RZ ;  /* 0x00014cff01007387 */ /* 0x0003e80000100800 */
[----:B------:R1:W-:Y:S04]  /*2990*/  STL [R1+0x150], RZ ;  /* 0x000150ff01007387 */ /* 0x0003e80000100800 */
[----:B------:R1:W-:Y:S04]  /*29a0*/  STL [R1+0x154], RZ ;  /* 0x000154ff01007387 */ /* 0x0003e80000100800 */
[----:B------:R1:W-:Y:S04]  /*29b0*/  STL [R1+0x158], RZ ;  /* 0x000158ff01007387 */ /* 0x0003e80000100800 */
[----:B------:R1:W-:Y:S04]  /*29c0*/  STL [R1+0x15c], RZ ;  /* 0x00015cff01007387 */ /* 0x0003e80000100800 */
[----:B------:R1:W-:Y:S01]  /*29d0*/  STL [R1+0x160], RZ ;  /* 0x000160ff01007387 */ /* 0x0003e20000100800 */
[----:B0-----:R-:W-:-:S03]  /*29e0*/  R2UR UR11, R0 ;  /* 0x00000000000b72ca */ /* 0x001fc600000e0000 */
[----:B------:R1:W-:Y:S04]  /*29f0*/  STL [R1+0x164], RZ ;  /* 0x000164ff01007387 */ /* 0x0003e80000100800 */
[----:B------:R1:W-:Y:S04]  /*2a00*/  STL [R1+0x168], RZ ;  /* 0x000168ff01007387 */ /* 0x0003e80000100800 */
[----:B------:R1:W-:Y:S02]  /*2a10*/  STL [R1+0x16c], RZ ;  /* 0x00016cff01007387 */ /* 0x0003e40000100800 */
[----:B------:R-:W-:-:S02]  /*2a20*/  ULEA.HI UR12, UR11, UR11, URZ, 0x1 ;  /* 0x0000000b0b0c7291 */ /* 0x000fc4000f8f083f */
[----:B------:R1:W-:Y:S02]  /*2a30*/  STL [R1+0x170], RZ ;  /* 0x000170ff01007387 */ /* 0x0003e40000100800 */
[----:B------:R-:W-:Y:S02]  /*2a40*/  ULOP3.LUT UR16, UR12, 0x7fffe, URZ, 0xc0, !UPT ;  /* 0x0007fffe0c107892 */ /* 0x000fe4000f8ec03f */
[----:B------:R1:W-:Y:S01]  /*2a50*/  STL [R1+0x174], RZ ;  /* 0x000174ff01007387 */ /* 0x0003e20000100800 */
[----:B--2---:R-:W-:Y:S02]  /*2a60*/  ULEA UR12, UR18, UR17, 0x18 ;  /* 0x00000011120c7291 */ /* 0x004fe4000f8ec03f */
[----:B------:R-:W-:Y:S01]  /*2a70*/  UIADD3 UR16, UR11, -UR16, URZ ;  /* 0x800000100b107290 */ /* 0x000fe2000fffe03f */
[----:B------:R1:W-:Y:S03]  /*2a80*/  STL [R1+0x178], RZ ;  /* 0x000178ff01007387 */ /* 0x0003e60000100800 */
[----:B------:R-:W-:Y:S01]  /*2a90*/  ULEA UR16, UR16, UR12, 0xd ;  /* 0x0000000c10107291 */ /* 0x000fe2000f8e683f */
[----:B------:R1:W-:Y:S03]  /*2aa0*/  STL [R1+0x17c], RZ ;  /* 0x00017cff01007387 */ /* 0x0003e60000100800 */
[----:B------:R-:W-:Y:S01]  /*2ab0*/  UIADD3 UR16, UR16, 0x100, URZ ;  /* 0x0000010010107890 */ /* 0x000fe2000fffe03f */
[----:B------:R1:W-:Y:S03]  /*2ac0*/  STL [R1+0x180], RZ ;  /* 0x000180ff01007387 */ /* 0x0003e60000100800 */
[----:B------:R-:W-:Y:S01]  /*2ad0*/  USHF.R.U32.HI UR11, URZ, 0x4, UR16 ;  /* 0x000000043f0b7899 */ /* 0x000fe20008011610 */
[----:B------:R1:W-:Y:S03]  /*2ae0*/  STL [R1+0x184], RZ ;  /* 0x000184ff01007387 */ /* 0x0003e60000100800 */
[----:B------:R-:W-:Y:S01]  /*2af0*/  ULOP3.LUT UR11, UR11, 0x3fff, URZ, 0xc0, !UPT ;  /* 0x00003fff0b0b7892 */ /* 0x000fe2000f8ec03f */
[----:B------:R1:W-:Y:S04]  /*2b00*/  STL [R1+0x188], RZ ;  /* 0x000188ff01007387 */ /* 0x0003e80000100800 */
        /* <DEDUP_REMOVED lines=28> */
[----:B------:R1:W-:Y:S01]  /*2cd0*/  STL [R1+0x1fc], RZ ;  /* 0x0001fcff01007387 */ /* 0x0003e20000100800 */
[----:B------:R-:W-:Y:S05]  /*2ce0*/  @!P0 BRA `(.L_x_17) ;  /* 0x0000006000a88947 */ /* 0x000fea0003800000 */
[----:B------:R-:W-:-:S06]  /*2cf0*/  UISETP.NE.AND UP0, UPT, UR22, 0x3, UPT ;  /* 0x000000031600788c */ /* 0x000fcc000bf05270 */
[----:B------:R-:W-:-:S13]  /*2d00*/  PLOP3.LUT P1, PT, PT, PT, UP0, 0x80, 0x0 ;  /* 0x000000000000781c */ /* 0x000fda0003f2f008 */
[----:B------:R-:W-:Y:S05]  /*2d10*/  @!P1 BRA `(.L_x_18) ;  /* 0x0000000000049947 */ /* 0x000fea0003800000 */
[----:B------:R-:W-:Y:S01]  /*2d20*/  BPT.TRAP 0x1 ;  /* 0x000000040000795c */ /* 0x000fe20000300000 */
.L_x_18:
[----:B------:R-:W-:Y:S01]  /*2d30*/  ULEA UR6, UR5, UR12, 0x3 ;  /* 0x0000000c05067291 */ /* 0x000fe2000f8e183f */
[----:B------:R-:W-:-:S05]  /*2d40*/  IMAD.U32 R0, RZ, RZ, UR4 ;  /* 0x00000004ff007e24 */ /* 0x000fca000f8e00ff */
[----:B------:R-:W-:-:S04]  /*2d50*/  SHF.L.U32 R0, R0, 0x1f, RZ ;  /* 0x0000001f00007819 */ /* 0x000fc800000006ff */
[----:B------:R0:W2:Y:S01]  /*2d60*/  SYNCS.PHASECHK.TRANS64.TRYWAIT P0, [UR6], R0 ;  /* 0x00000000ff0075a7 */ /* 0x0000a20008000146 */
[----:B------:R-:W-:Y:S05]  /*2d70*/  @!P1 BRA `(.L_x_19) ;  /* 0x0000000000049947 */ /* 0x000fea0003800000 */
[----:B------:R-:W-:Y:S01]  /*2d80*/  BPT.TRAP 0x1 ;  /* 0x000000040000795c */ /* 0x000fe20000300000 */
.L_x_19:
[----:B--2---:R-:W-:Y:S05]  /*2d90*/  @P0 BRA `(.L_x_20) ;  /* 0x0000000000080947 */ /* 0x004fea0003800000 */
[----:B------:R-:W2:Y:S02]  /*2da0*/  SYNCS.PHASECHK.TRANS64.TRYWAIT P0, [UR6], R0 ;  /* 0x00000000ff0075a7 */ /* 0x000ea40008000146 */
[----:B--2---:R-:W-:Y:S05]  /*2db0*/  @!P0 BRA `(.L_x_21) ;  /* 0x0000026c00688947 */ /* 0x004fea0003800000 */
.L_x_20:
[----:B------:R-:W-:Y:S01]  /*2dc0*/  UIADD3 UR6, UR12, 0x18100, URZ ;  /* 0x000181000c067890 */ /* 0x000fe2000fffe03f */
[----:B------:R-:W-:Y:S01]  /*2dd0*/  WARPGROUP.ARRIVE ;  /* 0x00000000000079c5 */ /* 0x000fe20000000000 */
[----:B------:R-:W-:Y:S02]  /*2de0*/  ULOP3.LUT UR7, UR11, 0x10000, URZ, 0xfc, !UPT ;  /* 0x000100000b077892 */ /* 0x000fe4000f8efc3f */
[----:B------:R-:W-:Y:S02]  /*2df0*/  USHF.R.U32.HI UR6, URZ, 0x4, UR6 ;  /* 0x000000043f067899 */ /* 0x000fe40008011606 */
[----:B------:R-:W-:Y:S02]  /*2e00*/  ULEA UR7, UR5, UR7, 0xb ;  /* 0x0000000705077291 */ /* 0x000fe4000f8e583f */
[----:B------:R-:W-:Y:S01]  /*2e10*/  ULOP3.LUT UR6, UR6, 0x3fff, URZ, 0xc0, !UPT ;  /* 0x00003fff06067892 */ /* 0x000fe2000f8ec03f */
[----:B------:R-:W-:Y:S01]  /*2e20*/  UMOV UR17, 0x40000040 ;  /* 0x4000004000117882 */ /* 0x000fe20000000000 */
[----:B------:R-:W-:-:S02]  /*2e30*/  UMOV UR19, 0x40000040 ;  /* 0x4000004000137882 */ /* 0x000fc40000000000 */
[----:B------:R-:W-:Y:S01]  /*2e40*/  ULOP3.LUT UR6, UR6, 0x10000, URZ, 0xfc, !UPT ;  /* 0x0001000006067892 */ /* 0x000fe2000f8efc3f */
[----:B------:R-:W-:-:S03]  /*2e50*/  UMOV UR16, UR7 ;  /* 0x0000000700107c82 */ /* 0x000fc60008000000 */
[----:B------:R-:W-:-:S07]  /*2e60*/  ULEA UR8, UR5, UR6, 0xb ;  /* 0x0000000605087291 */ /* 0x000fce000f8e583f */
[----:B------:R-:W-:Y:S02]  /*2e70*/  UMOV UR18, UR8 ;  /* 0x0000000800127c82 */ /* 0x000fe40008000000 */
[----:B------:R-:W-:Y:S01]  /*2e80*/  QGMMA.64x256x32.F32.E4M3.E4M3 R24, gdesc[UR16], RZ, !UPT, gsb0 ;  /* 0x03e00000101879f3 */ /* 0x000fe2000c0008ff */
[----:B------:R-:W-:Y:S01]  /*2e90*/  UIADD3 UR16, UR7, 0x400, URZ ;  /* 0x0000040007107890 */ /* 0x000fe2000fffe03f */
[----:B------:R-:W-:Y:S01]  /*2ea0*/  UMOV UR17, 0x40000040 ;  /* 0x4000004000117882 */ /* 0x000fe20000000000 */
[----:B------:R-:W-:Y:S02]  /*2eb0*/  WARPGROUP.DEPBAR.LE gsb0, 0x0 ;  /* 0x00008000000079c5 */ /* 0x000fe40000010000 */
[----:B------:R-:W-:Y:S04]  /*2ec0*/  STL.64 [R1], R24 ;  /* 0x0000001801007387 */ /* 0x000fe80000100a00 */
[----:B------:R-:W-:Y:S04]  /*2ed0*/  STL.64 [R1+0x8], R26 ;  /* 0x0000081a01007387 */ /* 0x000fe80000100a00 */
        /* <DEDUP_REMOVED lines=61> */
[----:B------:R3:W-:Y:S02]  /*32b0*/  STL.64 [R1+0x1f8], R150 ;  /* 0x0001f89601007387 */ /* 0x0007e40000100a00 */
[----:B---3--:R-:W-:-:S06]  /*32c0*/  WARPGROUP.ARRIVE ;  /* 0x00000000000079c5 */ /* 0x008fcc0000000000 */
[----:B------:R-:W-:Y:S03]  /*32d0*/  QGMMA.64x256x32.F32.E4M3.E4M3 R24, gdesc[UR16], RZ, !UPT, gsb0 ;  /* 0x03e00000101879f3 */ /* 0x000fe6000c0008ff */
[----:B------:R-:W-:Y:S02]  /*32e0*/  WARPGROUP.DEPBAR.LE gsb0, 0x0 ;  /* 0x00008000000079c5 */ /* 0x000fe40000010000 */
        /* <DEDUP_REMOVED lines=63> */
[----:B------:R3:W-:Y:S04]  /*36e0*/  STL.64 [R1+0x5d0], R24 ;  /* 0x0005d01801007387 */ /* 0x0007e80000100a00 */
[----:B---3--:R-:W3:Y:S04]  /*36f0*/  LDL.LU.64 R24, [R1] ;  /* 0x0000000001187983 */ /* 0x008ee80000300a00 */
[----:B------:R-:W3:Y:S04]  /*3700*/  LDL.LU.64 R26, [R1+0x8] ;  /* 0x00000800011a7983 */ /* 0x000ee80000300a00 */
        /* <DEDUP_REMOVED lines=61> */
[----:B------:R-:W3:Y:S01]  /*3ae0*/  LDL.LU.64 R150, [R1+0x1f8] ;  /* 0x0001f80001967983 */ /* 0x000ee20000300a00 */
[----:B------:R-:W-:-:S02]  /*3af0*/  UIADD3 UR16, UR7, 0x2, URZ ;  /* 0x0000000207107890 */ /* 0x000fc4000fffe03f */
[----:B------:R-:W-:Y:S01]  /*3b00*/  UIADD3 UR18, UR8, 0x2, URZ ;  /* 0x0000000208127890 */ /* 0x000fe2000fffe03f */
[----:B------:R-:W-:Y:S01]  /*3b10*/  UMOV UR17, 0x40000040 ;  /* 0x4000004000117882 */ /* 0x000fe20000000000 */
[----:B------:R-:W-:Y:S01]  /*3b20*/  UMOV UR19, 0x40000040 ;  /* 0x4000004000137882 */ /* 0x000fe20000000000 */
[----:B---3--:R-:W-:-:S06]  /*3b30*/  WARPGROUP.ARRIVE ;  /* 0x00000000000079c5 */ /* 0x008fcc0000000000 */
[----:B------:R-:W-:Y:S03]  /*3b40*/  QGMMA.64x256x32.F32.E4M3.E4M3 R24, gdesc[UR16], R24, gsb0 ;  /* 0x03e00000101879f3 */ /* 0x000fe60008000818 */
[----:B------:R-:W-:Y:S02]  /*3b50*/  WARPGROUP.DEPBAR.LE gsb0, 0x0 ;  /* 0x00008000000079c5 */ /* 0x000fe40000010000 */
[----:B------:R-:W-:Y:S01]  /*3b60*/  STL.64 [R1], R24 ;  /* 0x0000001801007387 */ /* 0x000fe20000100a00 */
[----:B------:R-:W-:Y:S02]  /*3b70*/  IMAD.MOV.U32 R2, RZ, RZ, R150 ;  /* 0x000000ffff027224 */ /* 0x000fe400078e0096 */
[----:B0-2---:R-:W-:Y:S01]  /*3b80*/  IMAD.MOV.U32 R0, RZ, RZ, R151 ;  /* 0x000000ffff007224 */ /* 0x005fe200078e0097 */
[----:B------:R-:W-:Y:S01]  /*3b90*/  STL.64 [R1+0x8], R26 ;  /* 0x0000081a01007387 */ /* 0x000fe20000100a00 */
[----:B------:R-:W-:-:S02]  /*3ba0*/  IMAD.MOV.U32 R4, RZ, RZ, R148 ;  /* 0x000000ffff047224 */ /* 0x000fc400078e0094 */
[----:B------:R-:W-:Y:S01]  /*3bb0*/  IMAD.MOV.U32 R3, RZ, RZ, R149 ;  /* 0x000000ffff037224 */ /* 0x000fe200078e0095 */
[----:B------:R-:W-:Y:S01]  /*3bc0*/  STL.64 [R1+0x10], R28 ;  /* 0x0000101c01007387 */ /* 0x000fe20000100a00 */
[----:B------:R-:W-:Y:S02]  /*3bd0*/  IMAD.MOV.U32 R6, RZ, RZ, R146 ;  /* 0x000000ffff067224 */ /* 0x000fe400078e0092 */
[----:B------:R-:W-:Y:S01]  /*3be0*/  IMAD.MOV.U32 R5, RZ, RZ, R147 ;  /* 0x000000ffff057224 */ /* 0x000fe200078e0093 */
[----:B------:R-:W-:Y:S01]  /*3bf0*/  STL.64 [R1+0x18], R30 ;  /* 0x0000181e01007387 */ /* 0x000fe20000100a00 */
[----:B------:R-:W-:Y:S02]  /*3c00*/  IMAD.MOV.U32 R8, RZ, RZ, R144 ;  /* 0x000000ffff087224 */ /* 0x000fe400078e0090 */
[----:B------:R-:W-:Y:S01]  /*3c10*/  IMAD.MOV.U32 R7, RZ, RZ, R145 ;  /* 0x000000ffff077224 */ /* 0x000fe200078e0091 */
        /* <DEDUP_REMOVED lines=18> */
[----:B------:R0:W-:Y:S01]  /*3d40*/  STL [R1+0x50], R44 ;  /* 0x0000502c01007387 */ /* 0x0001e20000100800 */
[----:B------:R-:W-:-:S02]  /*3d50*/  IMAD.MOV.U32 R22, RZ, RZ, R130 ;  /* 0x000000ffff167224 */ /* 0x000fc400078e0082 */
[----:B------:R-:W-:Y:S01]  /*3d60*/  IMAD.MOV.U32 R21, RZ, RZ, R131 ;  /* 0x000000ffff157224 */ /* 0x000fe200078e0083 */
[----:B------:R-:W2:Y:S01]  /*3d70*/  LDL.LU.64 R150, [R1+0x7c8] ;  /* 0x0007c80001967983 */ /* 0x000ea20000300a00 */
[----:B------:R-:W-:Y:S02]  /*3d80*/  IMAD.MOV.U32 R212, RZ, RZ, R128 ;  /* 0x000000ffffd47224 */ /* 0x000fe400078e0080 */
[----:B------:R-:W-:Y:S01]  /*3d90*/  IMAD.MOV.U32 R23, RZ, RZ, R129 ;  /* 0x000000ffff177224 */ /* 0x000fe200078e0081 */
[----:B------:R-:W2:Y:S01]  /*3da0*/  LDL.LU.64 R148, [R1+0x7c0] ;  /* 0x0007c00001947983 */ /* 0x000ea20000300a00 */
[----:B------:R-:W-:Y:S02]  /*3db0*/  IMAD.MOV.U32 R210, RZ, RZ, R126 ;  /* 0x000000ffffd27224 */ /* 0x000fe400078e007e */
[----:B------:R-:W-:Y:S01]  /*3dc0*/  IMAD.MOV.U32 R211, RZ, RZ, R127 ;  /* 0x000000ffffd37224 */ /* 0x000fe200078e007f */
[----:B------:R-:W2:Y:S01]  /*3dd0*/  LDL.LU.64 R146, [R1+0x7b8] ;  /* 0x0007b80001927983 */ /* 0x000ea20000300a00 */
        /* <DEDUP_REMOVED lines=120> */
[----:B------:R-:W-:-:S03]  /*4560*/  IMAD.MOV.U32 R235, RZ, RZ, R45 ;  /* 0x000000ffffeb7224 */ /* 0x000fc600078e002d */
[----:B------:R-:W2:Y:S04]  /*4570*/  LDL.LU.64 R64, [R1+0x670] ;  /* 0x0006700001407983 */ /* 0x000ea80000300a00 */
        /* <DEDUP_REMOVED lines=9> */
[----:B0-----:R-:W2:Y:S04]  /*4610*/  LDL.LU.64 R44, [R1+0x620] ;  /* 0x00062000012c7983 */ /* 0x001ea80000300a00 */
        /* <DEDUP_REMOVED lines=9> */
[----:B------:R-:W2:Y:S01]  /*46b0*/  LDL.LU.64 R24, [R1+0x5d0] ;  /* 0x0005d00001187983 */ /* 0x000ea20000300a00 */
[----:B------:R-:W-:Y:S01]  /*46c0*/  UIADD3 UR16, UR7, 0x402, URZ ;  /* 0x0000040207107890 */ /* 0x000fe2000fffe03f */
[----:B------:R-:W-:Y:S01]  /*46d0*/  UMOV UR17, 0x40000040 ;  /* 0x4000004000117882 */ /* 0x000fe20000000000 */
[----:B--2---:R-:W-:-:S07]  /*46e0*/  WARPGROUP.ARRIVE ;  /* 0x00000000000079c5 */ /* 0x004fce0000000000 */
[----:B------:R-:W-:Y:S03]  /*46f0*/  QGMMA.64x256x32.F32.E4M3.E4M3 R24, gdesc[UR16], R24, gsb0 ;  /* 0x03e00000101879f3 */ /* 0x000fe60008000818 */
        /* <DEDUP_REMOVED lines=23> */
[----:B0-----:R-:W2:Y:S04]  /*4870*/  LDL.LU R108, [R1] ;  /* 0x00000000016c7983 */ /* 0x001ea80000300800 */
[----:B------:R-:W2:Y:S04]  /*4880*/  LDL.LU R109, [R1+0x4] ;  /* 0x00000400016d7983 */ /* 0x000ea80000300800 */
        /* <DEDUP_REMOVED lines=18> */
[----:B------:R-:W2:Y:S01]  /*49b0*/  LDL.LU R128, [R1+0x50] ;  /* 0x0000500001807983 */ /* 0x000ea20000300800 */
[----:B------:R-:W-:-:S02]  /*49c0*/  IMAD.MOV.U32 R129, RZ, RZ, R235 ;  /* 0x000000ffff817224 */ /* 0x000fc400078e00eb */
[----:B------:R-:W-:Y:S02]  /*49d0*/  IMAD.MOV.U32 R130, RZ, RZ, R234 ;  /* 0x000000ffff827224 */ /* 0x000fe400078e00ea */
[----:B------:R-:W-:Y:S02]  /*49e0*/  IMAD.MOV.U32 R131, RZ, RZ, R233 ;  /* 0x000000ffff837224 */ /* 0x000fe400078e00e9 */
[----:B------:R-:W-:Y:S02]  /*49f0*/  IMAD.MOV.U32 R132, RZ, RZ, R232 ;  /* 0x000000ffff847224 */ /* 0x000fe400078e00e8 */
[----:B------:R-:W-:Y:S02]  /*4a00*/  IMAD.MOV.U32 R133, RZ, RZ, R231 ;  /* 0x000000ffff857224 */ /* 0x000fe400078e00e7 */
[----:B------:R-:W-:Y:S02]  /*4a10*/  IMAD.MOV.U32 R134, RZ, RZ, R230 ;  /* 0x000000ffff867224 */ /* 0x000fe400078e00e6 */
        /* <DEDUP_REMOVED lines=39> */
[----:B------:R-:W-:Y:S01]  /*4c90*/  IMAD.MOV.U32 R235, RZ, RZ, R0 ;  /* 0x000000ffffeb7224 */ /* 0x000fe200078e0000 */
[----:B------:R-:W-:Y:S02]  /*4ca0*/  UIADD3 UR16, UR7, 0x4, URZ ;  /* 0x0000000407107890 */ /* 0x000fe4000fffe03f */
[----:B------:R-:W-:Y:S01]  /*4cb0*/  UIADD3 UR18, UR8, 0x4, URZ ;  /* 0x0000000408127890 */ /* 0x000fe2000fffe03f */
[----:B------:R-:W-:Y:S01]  /*4cc0*/  UMOV UR17, 0x40000040 ;  /* 0x4000004000117882 */ /* 0x000fe20000000000 */
[----:B------:R-:W-:Y:S01]  /*4cd0*/  UMOV UR19, 0x40000040 ;  /* 0x4000004000137882 */ /* 0x000fe20000000000 */
[----:B--2---:R-:W-:-:S06]  /*4ce0*/  WARPGROUP.ARRIVE ;  /* 0x00000000000079c5 */ /* 0x004fcc0000000000 */
[----:B------:R-:W-:Y:S03]  /*4cf0*/  QGMMA.64x256x32.F32.E4M3.E4M3 R108, gdesc[UR16], R108, gsb0 ;  /* 0x03e00000106c79f3 */ /* 0x000fe6000800086c */
        /* <DEDUP_REMOVED lines=183> */
[----:B0-----:R-:W2:Y:S04]  /*5870*/  LDL.LU.64 R108, [R1] ;  /* 0x00000000016c7983 */ /* 0x001ea80000300a00 */
        /* <DEDUP_REMOVED lines=63> */
[----:B------:R-:W-:-:S02]  /*5c70*/  UIADD3 UR16, UR7, 0x6, URZ ;  /* 0x0000000607107890 */ /* 0x000fc4000fffe03f */
[----:B------:R-:W-:Y:S01]  /*5c80*/  UIADD3 UR18, UR8, 0x6, URZ ;  /* 0x0000000608127890 */ /* 0x000fe2000fffe03f */
[----:B------:R-:W-:Y:S01]  /*5c90*/  UMOV UR17, 0x40000040 ;  /* 0x4000004000117882 */ /* 0x000fe20000000000 */
[----:B------:R-:W-:Y:S01]  /*5ca0*/  UMOV UR19, 0x40000040 ;  /* 0x4000004000137882 */ /* 0x000fe20000000000 */
        /* <DEDUP_REMOVED lines=93> */
[----:B0-----:R-:W3:Y:S04]  /*6280*/  LDL.LU.64 R150, [R1+0x518] ;  /* 0x0005180001967983 */ /* 0x001ee80000300a00 */
        /* <DEDUP_REMOVED lines=21> */
[----:B------:R-:W-:Y:S01]  /*63e0*/  UIADD3 UR16, UR7, 0x406, URZ ;  /* 0x0000040607107890 */ /* 0x000fe2000fffe03f */
[----:B------:R-:W-:-:S02]  /*63f0*/  UMOV UR17, 0x40000040 ;  /* 0x4000004000117882 */ /* 0x000fc40000000000 */
[----:B------:R0:W-:Y:S01]  /*6400*/  STL [R1+0x2d0], RZ ;  /* 0x0002d0ff01007387 */ /* 0x0001e20000100800 */
[----:B------:R-:W-:-:S03]  /*6410*/  ULDC UR7, c[0x0][0x50c] ;  /* 0x0001430000077ab9 */ /* 0x000fc60000000800 */
        /* <DEDUP_REMOVED lines=37> */
[----:B---3--:R-:W-:-:S06]  /*6670*/  WARPGROUP.ARRIVE ;  /* 0x00000000000079c5 */ /* 0x008fcc0000000000 */
[----:B------:R-:W-:Y:S01]  /*6680*/  QGMMA.64x256x32.F32.E4M3.E4M3 R24, gdesc[UR16], R24, gsb0 ;  /* 0x03e00000101879f3 */ /* 0x000fe20008000818 */
[----:B------:R0:W-:Y:S04]  /*6690*/  STL [R1+0x238], RZ ;  /* 0x000238ff01007387 */ /* 0x0001e80000100800 */
[----:B------:R0:W-:Y:S04]  /*66a0*/  STL [R1+0x234], RZ ;  /* 0x000234ff01007387 */ /* 0x0001e80000100800 */
[----:B------:R0:W-:Y:S04]  /*66b0*/  STL [R1+0x230], RZ ;  /* 0x000230ff01007387 */ /* 0x0001e80000100800 */
[----:B------:R0:W-:Y:S04]  /*66c0*/  STL [R1+0x22c], RZ ;  /* 0x00022cff01007387 */ /* 0x0001e80000100800 */
[----:B------:R0:W-:Y:S04]  /*66d0*/  STL [R1+0x228], RZ ;  /* 0x000228ff01007387 */ /* 0x0001e80000100800 */
[----:B------:R0:W-:Y:S01]  /*66e0*/  STL [R1+0x224], RZ ;  /* 0x000224ff01007387 */ /* 0x0001e20000100800 */
[----:B------:R-:W-:-:S03]  /*66f0*/  UISETP.NE.AND UP0, UPT, UR7, 0x4, UPT ;  /* 0x000000040700788c */ /* 0x000fc6000bf05270 */
[----:B------:R0:W-:Y:S04]  /*6700*/  STL [R1+0x220], RZ ;  /* 0x000220ff01007387 */ /* 0x0001e80000100800 */
[----:B------:R0:W-:Y:S04]  /*6710*/  STL [R1+0x21c], RZ ;  /* 0x00021cff01007387 */ /* 0x0001e80000100800 */
[----:B------:R0:W-:Y:S04]  /*6720*/  STL [R1+0x218], RZ ;  /* 0x000218ff01007387 */ /* 0x0001e80000100800 */
[----:B------:R0:W-:Y:S01]  /*6730*/  STL [R1+0x214], RZ ;  /* 0x000214ff01007387 */ /* 0x0001e20000100800 */
[----:B------:R-:W-:-:S03]  /*6740*/  USEL UR7, URZ, 0x1, UP0 ;  /* 0x000000013f077887 */ /* 0x000fc60008000000 */
[----:B------:R0:W-:Y:S04]  /*6750*/  STL [R1+0x210], RZ ;  /* 0x000210ff01007387 */ /* 0x0001e80000100800 */
[----:B------:R0:W-:Y:S04]  /*6760*/  STL [R1+0x20c], RZ ;  /* 0x00020cff01007387 */ /* 0x0001e80000100800 */
[----:B------:R0:W-:Y:S04]  /*6770*/  STL [R1+0x208], RZ ;  /* 0x000208ff01007387 */ /* 0x0001e80000100800 */
[----:B------:R0:W-:Y:S04]  /*6780*/  STL [R1+0x204], RZ ;  /* 0x000204ff01007387 */ /* 0x0001e80000100800 */
[----:B------:R0:W-:Y:S01]  /*6790*/  STL [R1+0x200], RZ ;  /* 0x000200ff01007387 */ /* 0x0001e20000100800 */
[----:B------:R-:W-:Y:S01]  /*67a0*/  ISETP.NE.AND P0, PT, RZ, UR7, PT ;  /* 0x00000007ff007c0c */ /* 0x000fe2000bf05270 */
[----:B------:R-:W-:Y:S01]  /*67b0*/  UMOV UR6, 0x4 ;  /* 0x0000000400067882 */ /* 0x000fe20000000000 */
[----:B------:R-:W-:Y:S01]  /*67c0*/  IMAD.MOV.U32 R0, RZ, RZ, R235 ;  /* 0x000000ffff007224 */ /* 0x000fe200078e00eb */
[----:B------:R-:W-:-:S02]  /*67d0*/  CS2R R236, SRZ ;  /* 0x0000000000ec7805 */ /* 0x000fc4000001ff00 */
[----:B--2---:R-:W-:Y:S02]  /*67e0*/  CS2R R234, SRZ ;  /* 0x0000000000ea7805 */ /* 0x004fe4000001ff00 */
[----:B------:R-:W-:Y:S02]  /*67f0*/  CS2R R232, SRZ ;  /* 0x0000000000e87805 */ /* 0x000fe4000001ff00 */
[----:B------:R-:W-:Y:S02]  /*6800*/  CS2R R230, SRZ ;  /* 0x0000000000e67805 */ /* 0x000fe4000001ff00 */
[----:B------:R-:W-:Y:S02]  /*6810*/  CS2R R228, SRZ ;  /* 0x0000000000e47805 */ /* 0x000fe4000001ff00 */
[----:B------:R-:W-:Y:S02]  /*6820*/  CS2R R226, SRZ ;  /* 0x0000000000e27805 */ /* 0x000fe4000001ff00 */
[----:B------:R-:W-:-:S02]  /*6830*/  CS2R R224, SRZ ;  /* 0x0000000000e07805 */ /* 0x000fc4000001ff00 */
[----:B------:R-:W-:Y:S02]  /*6840*/  CS2R R222, SRZ ;  /* 0x0000000000de7805 */ /* 0x000fe4000001ff00 */
        /* <DEDUP_REMOVED lines=45> */
[----:B------:R-:W-:Y:S01]  /*6b20*/  CS2R R2, SRZ ;  /* 0x0000000000027805 */ /* 0x000fe2000001ff00 */
[----:B------:R-:W-:Y:S02]  /*6b30*/  WARPGROUP.DEPBAR.LE gsb0, 0x0 ;  /* 0x00008000000079c5 */ /* 0x000fe40000010000 */
[----:B0-----:R-:W-:Y:S05]  /*6b40*/  @!P0 BRA `(.L_x_22) ;  /* 0x0000002000f88947 */ /* 0x001fea0003800000 */
[----:B------:R-:W2:Y:S04]  /*6b50*/  LDL R2, [R1] ;  /* 0x0000000001027983 */ /* 0x000ea80000100800 */
[----:B------:R-:W3:Y:S04]  /*6b60*/  LDL R3, [R1+0x4] ;  /* 0x0000040001037983 */ /* 0x000ee80000100800 */
[----:B------:R-:W4:Y:S04]  /*6b70*/  LDL R4, [R1+0x8] ;  /* 0x0000080001047983 */ /* 0x000f280000100800 */
[----:B------:R-:W5:Y:S04]  /*6b80*/  LDL R5, [R1+0xc] ;  /* 0x00000c0001057983 */ /* 0x000f680000100800 */
        /* <DEDUP_REMOVED lines=102> */
[----:B------:R0:W-:Y:S04]  /*71f0*/  STL [R1+0x4c0], R131 ;  /* 0x0004c08301007387 */ /* 0x0001e80000100800 */
[----:B0-----:R-:W5:Y:S04]  /*7200*/  LDL R131, [R1+0x1a8] ;  /* 0x0001a80001837983 */ /* 0x001f680000100800 */
        /* <DEDUP_REMOVED lines=39> */
[----:B0-----:R-:W5:Y:S01]  /*7480*/  LDL R151, [R1+0x1f8] ;  /* 0x0001f80001977983 */ /* 0x001f620000100800 */
[----:B------:R-:W-:-:S01]  /*7490*/  FADD R0, RZ, R0 ;  /* 0x00000000ff007221 */ /* 0x000fc20000000000 */
[----:B--2---:R-:W-:Y:S01]  /*74a0*/  FADD R2, RZ, R2 ;  /* 0x00000002ff027221 */ /* 0x004fe20000000000 */
[----:B---3--:R-:W-:-:S01]  /*74b0*/  FADD R3, RZ, R3 ;  /* 0x00000003ff037221 */ /* 0x008fc20000000000 */
[----:B----4-:R-:W-:Y:S01]  /*74c0*/  FADD R4, RZ, R4 ;  /* 0x00000004ff047221 */ /* 0x010fe20000000000 */
[----:B-----5:R-:W-:-:S01]  /*74d0*/  FADD R5, RZ, R5 ;  /* 0x00000005ff057221 */ /* 0x020fc20000000000 */
[----:B------:R-:W-:Y:S01]  /*74e0*/  FADD R6, RZ, R6 ;  /* 0x00000006ff067221 */ /* 0x000fe20000000000 */
[----:B------:R-:W-:-:S01]  /*74f0*/  FADD R7, RZ, R7 ;  /* 0x00000007ff077221 */ /* 0x000fc20000000000 */
        /* <DEDUP_REMOVED lines=14> */
[----:B------:R-:W2:Y:S01]  /*75e0*/  LDL.LU R131, [R1+0x4c0] ;  /* 0x0004c00001837983 */ /* 0x000ea20000300800 */
        /* <DEDUP_REMOVED lines=13> */
[----:B------:R-:W3:Y:S01]  /*76c0*/  LDL.LU R132, [R1+0x4bc] ;  /* 0x0004bc0001847983 */ /* 0x000ee20000300800 */
        /* <DEDUP_REMOVED lines=16> */
[----:B------:R0:W-:Y:S01]  /*77d0*/  STL [R1+0x200], R133 ;  /* 0x0002008501007387 */ /* 0x0001e20000100800 */
        /* <DEDUP_REMOVED lines=9> */
[----:B0-----:R-:W4:Y:S01]  /*7870*/  LDL.LU R133, [R1+0x4b8] ;  /* 0x0004b80001857983 */ /* 0x001f220000300800 */
[----:B------:R-:W-:-:S01]  /*7880*/  FADD R184, RZ, R184 ;  /* 0x000000b8ffb87221 */ /* 0x000fc20000000000 */
[----:B------:R-:W-:Y:S01]  /*7890*/  FADD R185, RZ, R185 ;  /* 0x000000b9ffb97221 */ /* 0x000fe20000000000 */
[----:B------:R-:W-:-:S01]  /*78a0*/  FADD R186, RZ, R186 ;  /* 0x000000baffba7221 */ /* 0x000fc20000000000 */
        /* <DEDUP_REMOVED lines=10> */
[----:B0-----:R-:W5:Y:S01]  /*7950*/  LDL.LU R134, [R1+0x4b4] ;  /* 0x0004b40001867983 */ /* 0x001f620000300800 */
        /* <DEDUP_REMOVED lines=52> */
[----:B0-----:R-:W5:Y:S04]  /*7ca0*/  LDL.LU R138, [R1+0x4a4] ;  /* 0x0004a400018a7983 */ /* 0x001f680000300800 */
[----:B------:R0:W-:Y:S01]  /*7cb0*/  STL [R1+0x218], R139 ;  /* 0x0002188b01007387 */ /* 0x0001e20000100800 */
[----:B------:R-:W-:-:S03]  /*7cc0*/  FADD R140, RZ, R140 ;  /* 0x0000008cff8c7221 */ /* 0x000fc60000000000 */
        /* <DEDUP_REMOVED lines=34> */
[----:B------:R0:W-:Y:S04]  /*7ef0*/  STL [R1+0x248], R151 ;  /* 0x0002489701007387 */ /* 0x0001e80000100800 */
[----:B0-----:R-:W5:Y:S04]  /*7f00*/  LDL.LU R151, [R1+0x470] ;  /* 0x0004700001977983 */ /* 0x001f680000300800 */
[----:B------:R0:W-:Y:S02]  /*7f10*/  STL [R1+0x24c], R0 ;  /* 0x00024c0001007387 */ /* 0x0001e40000100800 */
[----:B0-----:R-:W-:-:S05]  /*7f20*/  FADD R0, RZ, R24 ;  /* 0x00000018ff007221 */ /* 0x001fca0000000000 */
        /* <DEDUP_REMOVED lines=213> */
[----:B--2---:R-:W-:-:S05]  /*8c80*/  FADD R0, RZ, R131 ;  /* 0x00000083ff007221 */ /* 0x004fca0000000000 */
[----:B------:R3:W-:Y:S02]  /*8c90*/  STL [R1+0x3fc], R0 ;  /* 0x0003fc0001007387 */ /* 0x0007e40000100800 */
[----:B---3--:R-:W-:-:S05]  /*8ca0*/  FADD R0, RZ, R132 ;  /* 0x00000084ff007221 */ /* 0x008fca0000000000 */
[----:B------:R4:W-:Y:S02]  /*8cb0*/  STL [R1+0x400], R0 ;  /* 0x0004000001007387 */ /* 0x0009e40000100800 */
[----:B----4-:R-:W-:-:S05]  /*8cc0*/  FADD R0, RZ, R133 ;  /* 0x00000085ff007221 */ /* 0x010fca0000000000 */
[----:B------:R5:W-:Y:S02]  /*8cd0*/  STL [R1+0x404], R0 ;  /* 0x0004040001007387 */ /* 0x000be40000100800 */
[----:B-----5:R-:W-:-:S05]  /*8ce0*/  FADD R0, RZ, R134 ;  /* 0x00000086ff007221 */ /* 0x020fca0000000000 */
        /* <DEDUP_REMOVED lines=34> */
[----:B------:R0:W-:Y:S01]  /*8f10*/  STL [R1+0x44c], R0 ;  /* 0x00044c0001007387 */ /* 0x0001e20000100800 */
[----:B------:R-:W-:-:S05]  /*8f20*/  UMOV UR6, URZ ;  /* 0x0000003f00067c82 */ /* 0x000fca0008000000 */
.L_x_22:
[----:B------:R-:W-:Y:S01]  /*8f30*/  UIADD3 UR23, UR5, 0x1, URZ ;  /* 0x0000000105177890 */ /* 0x000fe2000fffe03f */
[----:B------:R-:W-:-:S03]  /*8f40*/  UMOV UR8, 0x1 ;  /* 0x0000000100087882 */ /* 0x000fc60000000000 */
[----:B------:R-:W-:-:S04]  /*8f50*/  UISETP.NE.AND UP0, UPT, UR23, 0x3, UPT ;  /* 0x000000031700788c */ /* 0x000fc8000bf05270 */
[----:B------:R-:W-:Y:S02]  /*8f60*/  USEL UR24, URZ, 0x1, UP0 ;  /* 0x000000013f187887 */ /* 0x000fe40008000000 */
[----:B------:R-:W-:Y:S02]  /*8f70*/  USEL UR23, UR23, URZ, UP0 ;  /* 0x0000003f17177287 */ /* 0x000fe40008000000 */
[----:B------:R-:W-:-:S12]  /*8f80*/  ULOP3.LUT UR24, UR4, UR24, URZ, 0x3c, !UPT ;  /* 0x0000001804187292 */ /* 0x000fd8000f8e3c3f */
.L_x_17:
[----:B------:R-:W-:-:S04]  /*8f90*/  UISETP.LT.AND UP0, UPT, UR10, 0x1, UPT ;  /* 0x000000010a00788c */ /* 0x000fc8000bf01270 */
[----:B------:R-:W-:-:S04]  /*8fa0*/  USEL UR16, UR10, 0x1, UP0 ;  /* 0x000000010a107887 */ /* 0x000fc80008000000 */
[----:B------:R-:W-:-:S04]  /*8fb0*/  UIADD3 UR26, UR10, -UR16, URZ ;  /* 0x800000100a1a7290 */ /* 0x000fc8000fffe03f */
[----:B------:R-:W-:-:S06]  /*8fc0*/  UISETP.GE.AND UP0, UPT, UR26, 0x1, UPT ;  /* 0x000000011a00788c */ /* 0x000fcc000bf06270 */
[----:B------:R-:W-:-:S13]  /*8fd0*/  PLOP3.LUT P0, PT, PT, PT, UP0, 0x80, 0x0 ;  /* 0x000000000000781c */ /* 0x000fda0003f0f008 */
[----:B------:R-:W-:Y:S05]  /*8fe0*/  @!P0 BRA `(.L_x_23) ;  /* 0x00000088009c8947 */ /* 0x000fea0003800000 */
[----:B------:R-:W-:Y:S01]  /*8ff0*/  UMOV UR25, UR5 ;  /* 0x0000000500197c82 */ /* 0x000fe20008000000 */
[----:B------:R-:W-:-:S05]  /*9000*/  ULDC UR27, c[0x0][0x50c] ;  /* 0x00014300001b7ab9 */ /* 0x000fca0000000800 */
.L_x_31:
[----:B------:R-:W-:-:S06]  /*9010*/  UISETP.NE.AND UP0, UPT, UR22, 0x3, UPT ;  /* 0x000000031600788c */ /* 0x000fcc000bf05270 */
[----:B------:R-:W-:-:S13]  /*9020*/  PLOP3.LUT P1, PT, PT, PT, UP0, 0x80, 0x0 ;  /* 0x000000000000781c */ /* 0x000fda0003f2f008 */
[----:B-----5:R-:W-:Y:S05]  /*9030*/  @!P1 BRA `(.L_x_24) ;  /* 0x0000000000049947 */ /* 0x020fea0003800000 */
[----:B------:R-:W-:Y:S01]  /*9040*/  BPT.TRAP 0x1 ;  /* 0x000000040000795c */ /* 0x000fe20000300000 */
.L_x_24:
[----:B------:R-:W2:Y:S01]  /*9050*/  S2UR UR16, SR_CgaCtaId ;  /* 0x00000000001079c3 */ /* 0x000ea20000008800 */
[----:B------:R-:W-:Y:S01]  /*9060*/  UMOV UR12, 0x400 ;  /* 0x00000400000c7882 */ /* 0x000fe20000000000 */
[----:B0-----:R-:W-:-:S05]  /*9070*/  IMAD.U32 R0, RZ, RZ, UR24 ;  /* 0x00000018ff007e24 */ /* 0x001fca000f8e00ff */
[----:B------:R-:W-:Y:S01]  /*9080*/  SHF.L.U32 R0, R0, 0x1f, RZ ;  /* 0x0000001f00007819 */ /* 0x000fe200000006ff */
[----:B--2---:R-:W-:-:S04]  /*9090*/  ULEA UR12, UR16, UR12, 0x18 ;  /* 0x0000000c100c7291 */ /* 0x004fc8000f8ec03f */
[----:B------:R-:W-:-:S09]  /*90a0*/  ULEA UR16, UR23, UR12, 0x3 ;  /* 0x0000000c17107291 */ /* 0x000fd2000f8e183f */
[----:B------:R0:W2:Y:S01]  /*90b0*/  SYNCS.PHASECHK.TRANS64.TRYWAIT P0, [UR16], R0 ;  /* 0x00000000ff0075a7 */ /* 0x0000a20008000150 */
[----:B------:R-:W-:Y:S05]  /*90c0*/  @!P1 BRA `(.L_x_25) ;  /* 0x0000000000049947 */ /* 0x000fea0003800000 */
[----:B------:R-:W-:Y:S01]  /*90d0*/  BPT.TRAP 0x1 ;  /* 0x000000040000795c */ /* 0x000fe20000300000 */
.L_x_25:
[----:B--2---:R-:W-:Y:S05]  /*90e0*/  @P0 BRA `(.L_x_26) ;  /* 0x0000000000080947 */ /* 0x004fea0003800000 */
[----:B------:R-:W2:Y:S02]  /*90f0*/  SYNCS.PHASECHK.TRANS64.TRYWAIT P0, [UR16], R0 ;  /* 0x00000000ff0075a7 */ /* 0x000ea40008000150 */
[----:B--2---:R-:W-:Y:S05]  /*9100*/  @!P0 BRA `(.L_x_27) ;  /* 0x0000020800ac8947 */ /* 0x004fea0003800000 */
.L_x_26:
        /* <DEDUP_REMOVED lines=64> */
[----:B--2---:R-:W2:Y:S04]  /*9510*/  LDL.LU.64 R108, [R1] ;  /* 0x00000000016c7983 */ /* 0x004ea80000300a00 */
        /* <DEDUP_REMOVED lines=64> */
[----:B------:R-:W-:Y:S01]  /*9920*/  UISETP.NE.AND UP0, UPT, UR7, URZ, UPT ;  /* 0x0000003f0700728c */ /* 0x000fe2000bf05270 */
[----:B------:R-:W-:Y:S01]  /*9930*/  STL [R1+0x8c4], R23 ;  /* 0x0008c41701007387 */ /* 0x000fe20000100800 */
[----:B------:R-:W-:Y:S02]  /*9940*/  USHF.R.U32.HI UR16, URZ, 0x4, UR16 ;  /* 0x000000043f107899 */ /* 0x000fe40008011610 */
[----:B------:R-:W-:Y:S01]  /*9950*/  USEL UR8, UR8, URZ, !UP0 ;  /* 0x0000003f08087287 */ /* 0x000fe2000c000000 */
[----:B------:R-:W-:Y:S01]  /*9960*/  STL [R1+0x8c0], R22 ;  /* 0x0008c01601007387 */ /* 0x000fe20000100800 */
[----:B------:R-:W-:Y:S02]  /*9970*/  ULOP3.LUT UR16, UR16, 0x3fff, URZ, 0xc0, !UPT ;  /* 0x00003fff10107892 */ /* 0x000fe4000f8ec03f */
[----:B------:R-:W-:Y:S01]  /*9980*/  UISETP.NE.U32.AND UP0, UPT, UR8, URZ, UPT ;  /* 0x0000003f0800728c */ /* 0x000fe2000bf05070 */
[----:B------:R-:W-:Y:S01]  /*9990*/  STL [R1+0x8bc], R21 ;  /* 0x0008bc1501007387 */ /* 0x000fe20000100800 */
[----:B------:R-:W-:-:S02]  /*99a0*/  ULOP3.LUT UR7, UR11, 0x10000, URZ, 0xfc, !UPT ;  /* 0x000100000b077892 */ /* 0x000fc4000f8efc3f */
[----:B------:R-:W-:Y:S01]  /*99b0*/  ULOP3.LUT UR8, UR16, 0x10000, URZ, 0xfc, !UPT ;  /* 0x0001000010087892 */ /* 0x000fe2000f8efc3f */
[----:B------:R-:W-:Y:S01]  /*99c0*/  STL [R1+0x8b8], R20 ;  /* 0x0008b81401007387 */ /* 0x000fe20000100800 */
[----:B------:R-:W-:Y:S02]  /*99d0*/  ULEA UR7, UR23, UR7, 0xb ;  /* 0x0000000717077291 */ /* 0x000fe4000f8e583f */
[----:B------:R-:W-:Y:S01]  /*99e0*/  ULEA UR8, UR23, UR8, 0xb ;  /* 0x0000000817087291 */ /* 0x000fe2000f8e583f */
[----:B------:R-:W-:Y:S01]  /*99f0*/  STL [R1+0x8b4], R19 ;  /* 0x0008b41301007387 */ /* 0x000fe20000100800 */
[----:B------:R-:W-:Y:S01]  /*9a00*/  UMOV UR17, 0x40000040 ;  /* 0x4000004000117882 */ /* 0x000fe20000000000 */
[----:B------:R-:W-:Y:S02]  /*9a10*/  UMOV UR19, 0x40000040 ;  /* 0x4000004000137882 */ /* 0x000fe40000000000 */
[----:B------:R-:W-:Y:S01]  /*9a20*/  UMOV UR16, UR7 ;  /* 0x0000000700107c82 */ /* 0x000fe20008000000 */
[----:B------:R-:W-:Y:S01]  /*9a30*/  STL [R1+0x8b0], R18 ;  /* 0x0008b01201007387 */ /* 0x000fe20000100800 */
[----:B------:R-:W-:-:S03]  /*9a40*/  UMOV UR18, UR8 ;  /* 0x0000000800127c82 */ /* 0x000fc60008000000 */
[----:B------:R-:W-:Y:S04]  /*9a50*/  STL [R1+0x8ac], R17 ;  /* 0x0008ac1101007387 */ /* 0x000fe80000100800 */
        /* <DEDUP_REMOVED lines=14> */
[----:B-----5:R-:W-:Y:S01]  /*9b40*/  STL [R1+0x870], R2 ;  /* 0x0008700201007387 */ /* 0x020fe20000100800 */
[----:B--2---:R-:W-:-:S06]  /*9b50*/  WARPGROUP.ARRIVE ;  /* 0x00000000000079c5 */ /* 0x004fcc0000000000 */
[----:B------:R-:W-:Y:S03]  /*9b60*/  QGMMA.64x256x32.F32.E4M3.E4M3 R108, gdesc[UR16], R108, UP0, gsb0 ;  /* 0x03e00000106c79f3 */ /* 0x000fe6000b80086c */
        /* <DEDUP_REMOVED lines=65> */
[----:B--2---:R-:W2:Y:S04]  /*9f80*/  LDL.LU.64 R234, [R1+0xcc0] ;  /* 0x000cc00001ea7983 */ /* 0x004ea80000300a00 */
[----:B------:R-:W3:Y:S04]  /*9f90*/  LDL.LU.64 R232, [R1+0xcb8] ;  /* 0x000cb80001e87983 */ /* 0x000ee80000300a00 */
[----:B------:R-:W4:Y:S04]  /*9fa0*/  LDL.LU.64 R230, [R1+0xcb0] ;  /* 0x000cb00001e67983 */ /* 0x000f280000300a00 */
        /* <DEDUP_REMOVED lines=60> */
[----:B------:R-:W4:Y:S01]  /*a370*/  LDL.LU.64 R108, [R1+0xac8] ;  /* 0x000ac800016c7983 */ /* 0x000f220000300a00 */
[----:B------:R-:W-:Y:S01]  /*a380*/  UIADD3 UR16, UR7, 0x400, URZ ;  /* 0x0000040007107890 */ /* 0x000fe2000fffe03f */
[----:B------:R-:W-:-:S02]  /*a390*/  UMOV UR17, 0x40000040 ;  /* 0x4000004000117882 */ /* 0x000fc40000000000 */
[----:B--2---:R-:W-:Y:S04]  /*a3a0*/  STL.64 [R1+0xac0], R234 ;  /* 0x000ac0ea01007387 */ /* 0x004fe80000100a00 */
[----:B---3--:R-:W-:Y:S04]  /*a3b0*/  STL.64 [R1+0xab8], R232 ;  /* 0x000ab8e801007387 */ /* 0x008fe80000100a00 */
[----:B----4-:R-:W-:Y:S04]  /*a3c0*/  STL.64 [R1+0xab0], R230 ;  /* 0x000ab0e601007387 */ /* 0x010fe80000100a00 */
        /* <DEDUP_REMOVED lines=38> */
[----:B------:R-:W-:Y:S01]  /*a630*/  STL.64 [R1+0x978], R152 ;  /* 0x0009789801007387 */ /* 0x000fe20000100a00 */
[----:B------:R-:W-:-:S06]  /*a640*/  WARPGROUP.ARRIVE ;  /* 0x00000000000079c5 */ /* 0x000fcc0000000000 */
[----:B------:R-:W-:Y:S03]  /*a650*/  QGMMA.64x256x32.F32.E4M3.E4M3 R24, gdesc[UR16], R24, UP0, gsb0 ;  /* 0x03e00000101879f3 */ /* 0x000fe6000b800818 */
        /* <DEDUP_REMOVED lines=91> */
[----:B--2---:R-:W-:-:S06]  /*ac10*/  WARPGROUP.ARRIVE ;  /* 0x00000000000079c5 */ /* 0x004fcc0000000000 */
[----:B------:R-:W-:Y:S03]  /*ac20*/  QGMMA.64x256x32.F32.E4M3.E4M3 R108, gdesc[UR16], R108, gsb0 ;  /* 0x03e00000106c79f3 */ /* 0x000fe6000800086c */
[----:B------:R-:W-:Y:S02]  /*ac30*/  WARPGROUP.DEPBAR.LE gsb0, 0x0 ;  /* 0x00008000000079c5 */ /* 0x000fe40000010000 */
[----:B------:R-:W-:Y:S01]  /*ac40*/  STL.64 [R1], R108 ;  /* 0x0000006c01007387 */ /* 0x000fe20000100a00 */
[----:B------:R-:W-:Y:S02]  /*ac50*/  IMAD.MOV.U32 R2, RZ, RZ, R234 ;  /* 0x000000ffff027224 */ /* 0x000fe400078e00ea */
[----:B0-----:R-:W-:Y:S01]  /*ac60*/  IMAD.MOV.U32 R0, RZ, RZ, R235 ;  /* 0x000000ffff007224 */ /* 0x001fe200078e00eb */
        /* <DEDUP_REMOVED lines=31> */
[----:B------:R-:W-:-:S03]  /*ae60*/  IMAD.MOV.U32 R23, RZ, RZ, R213 ;  /* 0x000000ffff177224 */ /* 0x000fc600078e00d5 */
        /* <DEDUP_REMOVED lines=40> */
[----:B------:R0:W-:Y:S04]  /*b0f0*/  STL [R1+0x1a0], R212 ;  /* 0x0001a0d401007387 */ /* 0x0001e80000100800 */
[----:B------:R-:W2:Y:S04]  /*b100*/  LDL.LU.64 R234, [R1+0xac0] ;  /* 0x000ac00001ea7983 */ /* 0x000ea80000300a00 */
        /* <DEDUP_REMOVED lines=10> */
[----:B0-----:R-:W4:Y:S04]  /*b1b0*/  LDL.LU.64 R212, [R1+0xa68] ;  /* 0x000a680001d47983 */ /* 0x001f280000300a00 */
        /* <DEDUP_REMOVED lines=248> */
[----:B------:R-:W-:Y:S01]  /*c140*/  IMAD.MOV.U32 R235, RZ, RZ, R0 ;  /* 0x000000ffffeb7224 */ /* 0x000fe200078e0000 */
[----:B------:R-:W-:Y:S01]  /*c150*/  UIADD3 UR16, UR7, 0x4, URZ ;  /* 0x0000000407107890 */ /* 0x000fe2000fffe03f */
[----:B------:R0:W5:Y:S01]  /*c160*/  LDL.LU R23, [R1+0x8c4] ;  /* 0x0008c40001177983 */ /* 0x0001620000300800 */
[----:B------:R-:W-:Y:S01]  /*c170*/  UIADD3 UR18, UR8, 0x4, URZ ;  /* 0x0000000408127890 */ /* 0x000fe2000fffe03f */
[----:B------:R-:W-:Y:S01]  /*c180*/  UMOV UR17, 0x40000040 ;  /* 0x4000004000117882 */ /* 0x000fe20000000000 */
[----:B------:R-:W-:Y:S01]  /*c190*/  UMOV UR19, 0x40000040 ;  /* 0x4000004000137882 */ /* 0x000fe20000000000 */
[----:B------:R0:W5:Y:S04]  /*c1a0*/  LDL.LU R22, [R1+0x8c0] ;  /* 0x0008c00001167983 */ /* 0x0001680000300800 */
        /* <DEDUP_REMOVED lines=19> */
[----:B------:R0:W5:Y:S01]  /*c2e0*/  LDL.LU R2, [R1+0x870] ;  /* 0x0008700001027983 */ /* 0x0001620000300800 */
        /* <DEDUP_REMOVED lines=336> */
[----:B--2---:R0:W5:Y:S04]  /*d7f0*/  LDL.LU.64 R234, [R1+0x668] ;  /* 0x0006680001ea7983 */ /* 0x0041680000300a00 */
[----:B------:R0:W5:Y:S04]  /*d800*/  LDL.LU.64 R232, [R1+0x660] ;  /* 0x0006600001e87983 */ /* 0x0001680000300a00 */
        /* <DEDUP_REMOVED lines=64> */
[----:B------:R-:W-:-:S04]  /*dc10*/  UIADD3 UR6, UR6, 0x4, URZ ;  /* 0x0000000406067890 */ /* 0x000fc8000fffe03f */
[----:B------:R-:W-:-:S04]  /*dc20*/  UISETP.NE.AND UP0, UPT, UR6, UR27, UPT ;  /* 0x0000001b0600728c */ /* 0x000fc8000bf05270 */
[----:B------:R-:W-:-:S06]  /*dc30*/  USEL UR7, URZ, 0x1, UP0 ;  /* 0x000000013f077887 */ /* 0x000fcc0008000000 */
[----:B------:R-:W-:Y:S01]  /*dc40*/  ISETP.NE.AND P0, PT, RZ, UR7, PT ;  /* 0x00000007ff007c0c */ /* 0x000fe2000bf05270 */
[----:B--2---:R-:W-:-:S06]  /*dc50*/  WARPGROUP.ARRIVE ;  /* 0x00000000000079c5 */ /* 0x004fcc0000000000 */
[----:B------:R-:W-:Y:S03]  /*dc60*/  QGMMA.64x256x32.F32.E4M3.E4M3 R24, gdesc[UR16], R24, gsb0 ;  /* 0x03e00000101879f3 */ /* 0x000fe60008000818 */
[----:B------:R-:W-:-:S03]  /*dc70*/  WARPGROUP.DEPBAR.LE gsb0, 0x0 ;  /* 0x00008000000079c5 */ /* 0x000fc60000010000 */
[----:B0-----:R-:W-:Y:S05]  /*dc80*/  @!P0 BRA `(.L_x_28) ;  /* 0x0000003800fc8947 */ /* 0x001fea0003800000 */
[----:B-----5:R0:W-:Y:S04]  /*dc90*/  STL [R1+0x698], R225 ;  /* 0x000698e101007387 */ /* 0x0201e80000100800 */
[----:B------:R2:W-:Y:S01]  /*dca0*/  STL [R1+0x694], R226 ;  /* 0x000694e201007387 */ /* 0x0005e20000100800 */
[----:B0-----:R-:W-:-:S03]  /*dcb0*/  IMAD.MOV.U32 R225, RZ, RZ, R0 ;  /* 0x000000ffffe17224 */ /* 0x001fc600078e0000 */
[----:B--2---:R-:W2:Y:S04]  /*dcc0*/  LDL R226, [R1+0x4] ;  /* 0x0000040001e27983 */ /* 0x004ea80000100800 */
[----:B------:R0:W-:Y:S04]  /*dcd0*/  STL [R1+0x690], R227 ;  /* 0x000690e301007387 */ /* 0x0001e80000100800 */
[----:B0-----:R-:W3:Y:S04]  /*dce0*/  LDL R227, [R1+0x8] ;  /* 0x0000080001e37983 */ /* 0x001ee80000100800 */
[----:B------:R0:W-:Y:S04]  /*dcf0*/  STL [R1+0x68c], R228 ;  /* 0x00068ce401007387 */ /* 0x0001e80000100800 */
[----:B0-----:R-:W4:Y:S04]  /*dd00*/  LDL R228, [R1+0xc] ;  /* 0x00000c0001e47983 */ /* 0x001f280000100800 */
        /* <DEDUP_REMOVED lines=211> */
[----:B0-----:R-:W4:Y:S04]  /*ea40*/  LDL.LU R122, [R1+0x200] ;  /* 0x00020000017a7983 */ /* 0x001f280000300800 */
        /* <DEDUP_REMOVED lines=10> */
[----:B------:R-:W4:Y:S04]  /*eaf0*/  LDL.LU R0, [R1+0x22c] ;  /* 0x00022c0001007983 */ /* 0x000f280000300800 */
        /* <DEDUP_REMOVED lines=37> */
[----:B0-----:R-:W4:Y:S04]  /*ed50*/  LDL.LU R146, [R1+0x210] ;  /* 0x0002100001927983 */ /* 0x001f280000300800 */
[----:B------:R0:W-:Y:S01]  /*ed60*/  STL [R1+0x480], R147 ;  /* 0x0004809301007387 */ /* 0x0001e20000100800 */
[----:B------:R-:W-:-:S03]  /*ed70*/  FADD R2, R225, R2 ;  /* 0x00000002e1027221 */ /* 0x000fc60000000000 */
[----:B0-----:R-:W4:Y:S04]  /*ed80*/  LDL R147, [R1+0x1f8] ;  /* 0x0001f80001937983 */ /* 0x001f280000100800 */
[----:B------:R0:W-:Y:S01]  /*ed90*/  STL [R1+0x47c], R148 ;  /* 0x00047c9401007387 */ /* 0x0001e20000100800 */
[----:B--2---:R-:W-:-:S01]  /*eda0*/  FADD R3, R226, R3 ;  /* 0x00000003e2037221 */ /* 0x004fc20000000000 */
[----:B---3--:R-:W-:Y:S02]  /*edb0*/  FADD R4, R227, R4 ;  /* 0x00000004e3047221 */ /* 0x008fe40000000000 */
[----:B0-----:R-:W2:Y:S04]  /*edc0*/  LDL R148, [R1+0x1c0] ;  /* 0x0001c00001947983 */ /* 0x001ea80000100800 */
[----:B------:R0:W-:Y:S01]  /*edd0*/  STL [R1+0x478], R149 ;  /* 0x0004789501007387 */ /* 0x0001e20000100800 */
[----:B----4-:R-:W-:-:S01]  /*ede0*/  FADD R5, R228, R5 ;  /* 0x00000005e4057221 */ /* 0x010fc20000000000 */
[----:B------:R-:W-:-:S02]  /*edf0*/  FADD R6, R229, R6 ;  /* 0x00000006e5067221 */ /* 0x000fc40000000000 */
[----:B0-----:R-:W3:Y:S04]  /*ee00*/  LDL R149, [R1+0x1f4] ;  /* 0x0001f40001957983 */ /* 0x001ee80000100800 */
[----:B------:R0:W-:Y:S01]  /*ee10*/  STL [R1+0x474], R150 ;  /* 0x0004749601007387 */ /* 0x0001e20000100800 */
[----:B------:R-:W-:-:S01]  /*ee20*/  FADD R7, R230, R7 ;  /* 0x00000007e6077221 */ /* 0x000fc20000000000 */
[----:B------:R-:W-:Y:S02]  /*ee30*/  FADD R8, R231, R8 ;  /* 0x00000008e7087221 */ /* 0x000fe40000000000 */
[----:B0-----:R-:W4:Y:S04]  /*ee40*/  LDL.LU R150, [R1+0x20c] ;  /* 0x00020c0001967983 */ /* 0x001f280000300800 */
[----:B------:R0:W-:Y:S01]  /*ee50*/  STL [R1+0x470], R151 ;  /* 0x0004709701007387 */ /* 0x0001e20000100800 */
[----:B------:R-:W-:-:S01]  /*ee60*/  FADD R9, R232, R9 ;  /* 0x00000009e8097221 */ /* 0x000fc20000000000 */
[----:B------:R-:W-:-:S02]  /*ee70*/  FADD R10, R233, R10 ;  /* 0x0000000ae90a7221 */ /* 0x000fc40000000000 */
[----:B0-----:R-:W3:Y:S04]  /*ee80*/  LDL R151, [R1+0x1f0] ;  /* 0x0001f00001977983 */ /* 0x001ee80000100800 */
[----:B------:R-:W2:Y:S04]  /*ee90*/  LDL.LU R225, [R1+0x698] ;  /* 0x0006980001e17983 */ /* 0x000ea80000300800 */
[----:B------:R-:W4:Y:S04]  /*eea0*/  LDL.LU R226, [R1+0x694] ;  /* 0x0006940001e27983 */ /* 0x000f280000300800 */
[----:B------:R-:W3:Y:S04]  /*eeb0*/  LDL.LU R227, [R1+0x690] ;  /* 0x0006900001e37983 */ /* 0x000ee80000300800 */
[----:B------:R-:W3:Y:S04]  /*eec0*/  LDL.LU R228, [R1+0x68c] ;  /* 0x00068c0001e47983 */ /* 0x000ee80000300800 */
[----:B------:R-:W3:Y:S01]  /*eed0*/  LDL.LU R229, [R1+0x688] ;  /* 0x0006880001e57983 */ /* 0x000ee20000300800 */
[----:B------:R-:W-:-:S03]  /*eee0*/  FADD R11, R234, R11 ;  /* 0x0000000bea0b7221 */ /* 0x000fc60000000000 */
[----:B------:R-:W3:Y:S01]  /*eef0*/  LDL.LU R230, [R1+0x684] ;  /* 0x0006840001e67983 */ /* 0x000ee20000300800 */
[----:B------:R-:W-:-:S03]  /*ef00*/  FADD R12, R235, R12 ;  /* 0x0000000ceb0c7221 */ /* 0x000fc60000000000 */
[----:B------:R-:W3:Y:S04]  /*ef10*/  LDL.LU R231, [R1+0x680] ;  /* 0x0006800001e77983 */ /* 0x000ee80000300800 */
[----:B------:R-:W3:Y:S04]  /*ef20*/  LDL.LU R232, [R1+0x67c] ;  /* 0x00067c0001e87983 */ /* 0x000ee80000300800 */
[----:B------:R-:W3:Y:S04]  /*ef30*/  LDL.LU R233, [R1+0x678] ;  /* 0x0006780001e97983 */ /* 0x000ee80000300800 */
[----:B------:R-:W3:Y:S04]  /*ef40*/  LDL.LU R234, [R1+0x674] ;  /* 0x0006740001ea7983 */ /* 0x000ee80000300800 */
[----:B------:R-:W3:Y:S01]  /*ef50*/  LDL.LU R235, [R1+0x670] ;  /* 0x0006700001eb7983 */ /* 0x000ee20000300800 */
[----:B------:R-:W-:-:S01]  /*ef60*/  FADD R13, R24, R13 ;  /* 0x0000000d180d7221 */ /* 0x000fc20000000000 */
[----:B------:R-:W-:Y:S01]  /*ef70*/  FADD R14, R25, R14 ;  /* 0x0000000e190e7221 */ /* 0x000fe20000000000 */
[----:B------:R-:W-:-:S01]  /*ef80*/  FADD R15, R26, R15 ;  /* 0x0000000f1a0f7221 */ /* 0x000fc20000000000 */
[----:B------:R-:W3:Y:S01]  /*ef90*/  LDL.LU R24, [R1+0x66c] ;  /* 0x00066c0001187983 */ /* 0x000ee20000300800 */
[----:B------:R-:W-:-:S01]  /*efa0*/  FADD R16, R27, R16 ;  /* 0x000000101b107221 */ /* 0x000fc20000000000 */
[----:B------:R-:W-:-:S02]  /*efb0*/  FADD R17, R28, R17 ;  /* 0x000000111c117221 */ /* 0x000fc40000000000 */
[----:B------:R-:W3:Y:S01]  /*efc0*/  LDL.LU R25, [R1+0x668] ;  /* 0x0006680001197983 */ /* 0x000ee20000300800 */
[----:B------:R-:W-:-:S03]  /*efd0*/  FADD R18, R29, R18 ;  /* 0x000000121d127221 */ /* 0x000fc60000000000 */
        /* <DEDUP_REMOVED lines=157> */
[----:B--2---:R-:W-:-:S03]  /*f9b0*/  FADD R225, R108, R225 ;  /* 0x000000e16ce17221 */ /* 0x004fc60000000000 */
[----:B------:R-:W2:Y:S01]  /*f9c0*/  LDL.LU R105, [R1+0x528] ;  /* 0x0005280001697983 */ /* 0x000ea20000300800 */
[----:B----4-:R-:W-:-:S03]  /*f9d0*/  FADD R226, R109, R226 ;  /* 0x000000e26de27221 */ /* 0x010fc60000000000 */
[----:B------:R-:W4:Y:S01]  /*f9e0*/  LDL.LU R106, [R1+0x524] ;  /* 0x00052400016a7983 */ /* 0x000f220000300800 */
[----:B---3--:R-:W-:-:S03]  /*f9f0*/  FADD R227, R110, R227 ;  /* 0x000000e36ee37221 */ /* 0x008fc60000000000 */
        /* <DEDUP_REMOVED lines=15> */
[----:B------:R-:W-:-:S01]  /*faf0*/  FADD R235, R118, R235 ;  /* 0x000000eb76eb7221 */ /* 0x000fc20000000000 */
[----:B------:R-:W-:Y:S02]  /*fb00*/  FADD R122, R121, R122 ;  /* 0x0000007a797a7221 */ /* 0x000fe40000000000 */
[----:B------:R-:W3:Y:S01]  /*fb10*/  LDL.LU R115, [R1+0x500] ;  /* 0x0005000001737983 */ /* 0x000ee20000300800 */
[----:B------:R-:W-:-:S03]  /*fb20*/  FADD R236, R119, R236 ;  /* 0x000000ec77ec7221 */ /* 0x000fc60000000000 */
[----:B------:R-:W3:Y:S01]  /*fb30*/  LDL.LU R116, [R1+0x4fc] ;  /* 0x0004fc0001747983 */ /* 0x000ee20000300800 */
[----:B------:R-:W-:-:S03]  /*fb40*/  FADD R237, R120, R237 ;  /* 0x000000ed78ed7221 */ /* 0x000fc60000000000 */
[----:B------:R-:W3:Y:S01]  /*fb50*/  LDL.LU R117, [R1+0x4f8] ;  /* 0x0004f80001757983 */ /* 0x000ee20000300800 */
[----:B------:R-:W-:-:S03]  /*fb60*/  FADD R124, R123, R124 ;  /* 0x0000007c7b7c7221 */ /* 0x000fc60000000000 */
[----:B------:R-:W3:Y:S04]  /*fb70*/  LDL.LU R118, [R1+0x4f4] ;  /* 0x0004f40001767983 */ /* 0x000ee80000300800 */
[----:B------:R-:W3:Y:S01]  /*fb80*/  LDL.LU R119, [R1+0x4f0] ;  /* 0x0004f00001777983 */ /* 0x000ee20000300800 */
[----:B------:R-:W-:-:S03]  /*fb90*/  FADD R126, R125, R126 ;  /* 0x0000007e7d7e7221 */ /* 0x000fc60000000000 */
[----:B------:R-:W3:Y:S04]  /*fba0*/  LDL.LU R120, [R1+0x4ec] ;  /* 0x0004ec0001787983 */ /* 0x000ee80000300800 */
[----:B------:R-:W3:Y:S04]  /*fbb0*/  LDL.LU R121, [R1+0x4e8] ;  /* 0x0004e80001797983 */ /* 0x000ee80000300800 */
[----:B------:R0:W-:Y:S01]  /*fbc0*/  STL [R1+0x200], R122 ;  /* 0x0002007a01007387 */ /* 0x0001e20000100800 */
[----:B------:R-:W-:-:S01]  /*fbd0*/  FADD R150, R127, R150 ;  /* 0x000000967f967221 */ /* 0x000fc20000000000 */
[----:B------:R-:W-:Y:S01]  /*fbe0*/  FADD R146, R148, R146 ;  /* 0x0000009294927221 */ /* 0x000fe20000000000 */
[----:B------:R-:W-:-:S01]  /*fbf0*/  FADD R143, R144, R143 ;  /* 0x0000008f908f7221 */ /* 0x000fc20000000000 */
[----:B------:R-:W-:Y:S01]  /*fc00*/  FADD R141, R142, R141 ;  /* 0x0000008d8e8d7221 */ /* 0x000fe20000000000 */
[----:B0-----:R-:W3:Y:S04]  /*fc10*/  LDL.LU R122, [R1+0x4e4] ;  /* 0x0004e400017a7983 */ /* 0x001ee80000300800 */
[----:B------:R-:W3:Y:S04]  /*fc20*/  LDL.LU R123, [R1+0x4e0] ;  /* 0x0004e000017b7983 */ /* 0x000ee80000300800 */
[----:B------:R0:W-:Y:S01]  /*fc30*/  STL [R1+0x204], R124 ;  /* 0x0002047c01007387 */ /* 0x0001e20000100800 */
[----:B------:R-:W-:-:S01]  /*fc40*/  FADD R139, R140, R139 ;  /* 0x0000008b8c8b7221 */ /* 0x000fc20000000000 */
[----:B------:R-:W-:Y:S01]  /*fc50*/  FADD R137, R138, R137 ;  /* 0x000000898a897221 */ /* 0x000fe20000000000 */
[----:B------:R-:W-:-:S01]  /*fc60*/  FADD R135, R136, R135 ;  /* 0x0000008788877221 */ /* 0x000fc20000000000 */
[----:B0-----:R-:W3:Y:S04]  /*fc70*/  LDL.LU R124, [R1+0x4dc] ;  /* 0x0004dc00017c7983 */ /* 0x001ee80000300800 */
[----:B------:R-:W3:Y:S04]  /*fc80*/  LDL.LU R125, [R1+0x4d8] ;  /* 0x0004d800017d7983 */ /* 0x000ee80000300800 */
[----:B------:R0:W-:Y:S01]  /*fc90*/  STL [R1+0x208], R126 ;  /* 0x0002087e01007387 */ /* 0x0001e20000100800 */
[----:B------:R-:W-:-:S01]  /*fca0*/  FADD R131, R133, R131 ;  /* 0x0000008385837221 */ /* 0x000fc20000000000 */
[----:B------:R-:W-:-:S02]  /*fcb0*/  FADD R0, R129, R0 ;  /* 0x0000000081007221 */ /* 0x000fc40000000000 */
[----:B0-----:R-:W3:Y:S04]  /*fcc0*/  LDL.LU R126, [R1+0x4d4] ;  /* 0x0004d400017e7983 */ /* 0x001ee80000300800 */
[----:B------:R-:W3:Y:S04]  /*fcd0*/  LDL.LU R127, [R1+0x4d0] ;  /* 0x0004d000017f7983 */ /* 0x000ee80000300800 */
[----:B------:R-:W-:Y:S04]  /*fce0*/  STL [R1+0x20c], R150 ;  /* 0x00020c9601007387 */ /* 0x000fe80000100800 */
[----:B------:R-:W-:Y:S04]  /*fcf0*/  STL [R1+0x210], R146 ;  /* 0x0002109201007387 */ /* 0x000fe80000100800 */
[----:B------:R-:W-:Y:S04]  /*fd00*/  STL [R1+0x214], R143 ;  /* 0x0002148f01007387 */ /* 0x000fe80000100800 */
[----:B------:R-:W-:Y:S04]  /*fd10*/  STL [R1+0x218], R141 ;  /* 0x0002188d01007387 */ /* 0x000fe80000100800 */
[----:B------:R-:W-:Y:S04]  /*fd20*/  STL [R1+0x21c], R139 ;  /* 0x00021c8b01007387 */ /* 0x000fe80000100800 */
[----:B------:R-:W-:Y:S04]  /*fd30*/  STL [R1+0x220], R137 ;  /* 0x0002208901007387 */ /* 0x000fe80000100800 */
[----:B------:R-:W2:Y:S04]  /*fd40*/  LDL.LU R129, [R1+0x230] ;  /* 0x0002300001817983 */ /* 0x000ea80000300800 */
[----:B------:R-:W-:Y:S04]  /*fd50*/  STL [R1+0x224], R135 ;  /* 0x0002248701007387 */ /* 0x000fe80000100800 */
[----:B------:R0:W-:Y:S04]  /*fd60*/  STL [R1+0x228], R131 ;  /* 0x0002288301007387 */ /* 0x0001e80000100800 */
[----:B0-----:R-:W4:Y:S04]  /*fd70*/  LDL.LU R131, [R1+0x234] ;  /* 0x0002340001837983 */ /* 0x001f280000300800 */
[----:B------:R-:W3:Y:S04]  /*fd80*/  LDL.LU R133, [R1+0x238] ;  /* 0x0002380001857983 */ /* 0x000ee80000300800 */
[----:B------:R0:W-:Y:S04]  /*fd90*/  STL [R1+0x22c], R0 ;  /* 0x00022c0001007387 */ /* 0x0001e80000100800 */
[----:B------:R-:W3:Y:S04]  /*fda0*/  LDL.LU R135, [R1+0x23c] ;  /* 0x00023c0001877983 */ /* 0x000ee80000300800 */
        /* <DEDUP_REMOVED lines=12> */
[----:B0-----:R-:W3:Y:S01]  /*fe70*/  LDL.LU R0, [R1+0x270] ;  /* 0x0002700001007983 */ /* 0x001ee20000300800 */
[----:B--2---:R-:W-:-:S03]  /*fe80*/  FADD R129, R128, R129 ;  /* 0x0000008180817221 */ /* 0x004fc60000000000 */
[----:B------:R-:W2:Y:S04]  /*fe90*/  LDL.LU R128, [R1+0x4cc] ;  /* 0x0004cc0001807983 */ /* 0x000ea80000300800 */
[----:B------:R0:W-:Y:S04]  /*fea0*/  STL [R1+0x230], R129 ;  /* 0x0002308101007387 */ /* 0x0001e80000100800 */
[----:B0-----:R-:W2:Y:S01]  /*feb0*/  LDL.LU R129, [R1+0x4c8] ;  /* 0x0004c80001817983 */ /* 0x001ea20000300800 */
[----:B----4-:R-:W-:-:S03]  /*fec0*/  FADD R131, R130, R131 ;  /* 0x0000008382837221 */ /* 0x010fc60000000000 */
[----:B------:R-:W4:Y:S01]  /*fed0*/  LDL.LU R130, [R1+0x4c4] ;  /* 0x0004c40001827983 */ /* 0x000f220000300800 */
[----:B---3--:R-:W-:-:S03]  /*fee0*/  FADD R133, R132, R133 ;  /* 0x0000008584857221 */ /* 0x008fc60000000000 */
[----:B------:R0:W-:Y:S01]  /*fef0*/  STL [R1+0x234], R131 ;  /* 0x0002348301007387 */ /* 0x0001e20000100800 */
[----:B------:R-:W-:-:S03]  /*ff00*/  FADD R135, R134, R135 ;  /* 0x0000008786877221 */ /* 0x000fc60000000000 */
[----:B0-----:R-:W3:Y:S01]  /*ff10*/  LDL.LU R131, [R1+0x4c0] ;  /* 0x0004c00001837983 */ /* 0x001ee20000300800 */
[----:B------:R-:W-:-:S03]  /*ff20*/  FADD R150, R151, R150 ;  /* 0x0000009697967221 */ /* 0x000fc60000000000 */
[----:B------:R-:W3:Y:S01]  /*ff30*/  LDL.LU R132, [R1+0x4bc] ;  /* 0x0004bc0001847983 */ /* 0x000ee20000300800 */
[----:B------:R-:W-:-:S03]  /*ff40*/  FADD R148, R149, R148 ;  /* 0x0000009495947221 */ /* 0x000fc60000000000 */
[----:B------:R0:W-:Y:S01]  /*ff50*/  STL [R1+0x238], R133 ;  /* 0x0002388501007387 */ /* 0x0001e20000100800 */
[----:B------:R-:W-:-:S01]  /*ff60*/  FADD R146, R147, R146 ;  /* 0x0000009293927221 */ /* 0x000fc20000000000 */
[----:B------:R-:W-:Y:S02]  /*ff70*/  FADD R144, R145, R144 ;  /* 0x0000009091907221 */ /* 0x000fe40000000000 */
[----:B0-----:R-:W3:Y:S01]  /*ff80*/  LDL.LU R133, [R1+0x4b8] ;  /* 0x0004b80001857983 */ /* 0x001ee20000300800 */
[----:B------:R-:W-:-:S03]  /*ff90*/  FADD R143, R24, R143 ;  /* 0x0000008f188f7221 */ /* 0x000fc60000000000 */
[----:B------:R-:W3:Y:S01]  /*ffa0*/  LDL.LU R134, [R1+0x4b4] ;  /* 0x0004b40001867983 */ /* 0x000ee20000300800 */
[----:B------:R-:W-:-:S03]  /*ffb0*/  FADD R142, R25, R142 ;  /* 0x0000008e198e7221 */ /* 0x000fc60000000000 */
[----:B------:R0:W-:Y:S01]  /*ffc0*/  STL [R1+0x23c], R135 ;  /* 0x00023c8701007387 */ /* 0x0001e20000100800 */
[----:B------:R-:W-:-:S01]  /*ffd0*/  FADD R141, R26, R141 ;  /* 0x0000008d1a8d7221 */ /* 0x000fc20000000000 */
[----:B------:R-:W-:Y:S01]  /*ffe0*/  FADD R140, R27, R140 ;  /* 0x0000008c1b8c7221 */ /* 0x000fe20000000000 */
[----:B------:R-:W-:-:S01]  /*fff0*/  FADD R139, R28, R139 ;  /* 0x0000008b1c8b7221 */ /* 0x000fc20000000000 */
[----:B0-----:R-:W3:Y:S01]  /*10000*/  LDL.LU R135, [R1+0x4b0] ;  /* 0x0004b00001877983 */ /* 0x001ee20000300800 */
[----:B------:R-:W-:-:S03]  /*10010*/  FADD R138, R29, R138 ;  /* 0x0000008a1d8a7221 */ /* 0x000fc60000000000 */
[----:B------:R0:W-:Y:S01]  /*10020*/  STL [R1+0x240], R150 ;  /* 0x0002409601007387 */ /* 0x0001e20000100800 */
[----:B------:R-:W-:-:S03]  /*10030*/  FADD R137, R30, R137 ;  /* 0x000000891e897221 */ /* 0x000fc60000000000 */
[----:B------:R1:W-:Y:S01]  /*10040*/  STL [R1+0x244], R148 ;  /* 0x0002449401007387 */ /* 0x0003e20000100800 */
[----:B------:R-:W-:-:S03]  /*10050*/  FADD R136, R31, R136 ;  /* 0x000000881f887221 */ /* 0x000fc60000000000 */
[----:B------:R1:W-:Y:S01]  /*10060*/  STL [R1+0x248], R146 ;  /* 0x0002489201007387 */ /* 0x0003e20000100800 */
[----:B------:R-:W-:-:S03]  /*10070*/  FADD R0, R32, R0 ;  /* 0x0000000020007221 */ /* 0x000fc60000000000 */
[----:B------:R1:W-:Y:S04]  /*10080*/  STL [R1+0x24c], R144 ;  /* 0x00024c9001007387 */ /* 0x0003e80000100800 */
[----:B------:R1:W-:Y:S04]  /*10090*/  STL [R1+0x250], R143 ;  /* 0x0002508f01007387 */ /* 0x0003e80000100800 */
[----:B------:R1:W-:Y:S04]  /*100a0*/  STL [R1+0x254], R142 ;  /* 0x0002548e01007387 */ /* 0x0003e80000100800 */
[----:B------:R1:W-:Y:S04]  /*100b0*/  STL [R1+0x258], R141 ;  /* 0x0002588d01007387 */ /* 0x0003e80000100800 */
[----:B------:R1:W-:Y:S04]  /*100c0*/  STL [R1+0x25c], R140 ;  /* 0x00025c8c01007387 */ /* 0x0003e80000100800 */
[----:B------:R1:W-:Y:S04]  /*100d0*/  STL [R1+0x260], R139 ;  /* 0x0002608b01007387 */ /* 0x0003e80000100800 */
[----:B------:R1:W-:Y:S04]  /*100e0*/  STL [R1+0x264], R138 ;  /* 0x0002648a01007387 */ /* 0x0003e80000100800 */
[----:B------:R-:W2:Y:S04]  /*100f0*/  LDL.LU R151, [R1+0x274] ;  /* 0x0002740001977983 */ /* 0x000ea80000300800 */
[----:B------:R1:W-:Y:S04]  /*10100*/  STL [R1+0x268], R137 ;  /* 0x0002688901007387 */ /* 0x0003e80000100800 */
[----:B0-----:R-:W4:Y:S04]  /*10110*/  LDL.LU R150, [R1+0x278] ;  /* 0x0002780001967983 */ /* 0x001f280000300800 */
[----:B------:R0:W-:Y:S04]  /*10120*/  STL [R1+0x26c], R136 ;  /* 0x00026c8801007387 */ /* 0x0001e80000100800 */
[----:B------:R-:W3:Y:S04]  /*10130*/  LDL.LU R149, [R1+0x27c] ;  /* 0x00027c0001957983 */ /* 0x000ee80000300800 */
[----:B------:R0:W-:Y:S04]  /*10140*/  STL [R1+0x270], R0 ;  /* 0x0002700001007387 */ /* 0x0001e80000100800 */
[----:B-1----:R-:W3:Y:S04]  /*10150*/  LDL.LU R148, [R1+0x280] ;  /* 0x0002800001947983 */ /* 0x002ee80000300800 */
        /* <DEDUP_REMOVED lines=11> */
[----:B0-----:R-:W3:Y:S04]  /*10210*/  LDL.LU R136, [R1+0x2b0] ;  /* 0x0002b00001887983 */ /* 0x001ee80000300800 */
[----:B------:R-:W3:Y:S01]  /*10220*/  LDL.LU R0, [R1+0x2b4] ;  /* 0x0002b40001007983 */ /* 0x000ee20000300800 */
[----:B--2---:R-:W-:-:S05]  /*10230*/  FADD R151, R33, R151 ;  /* 0x0000009721977221 */ /* 0x004fca0000000000 */
[----:B------:R0:W-:Y:S01]  /*10240*/  STL [R1+0x274], R151 ;  /* 0x0002749701007387 */ /* 0x0001e20000100800 */
[----:B----4-:R-:W-:-:S05]  /*10250*/  FADD R150, R34, R150 ;  /* 0x0000009622967221 */ /* 0x010fca0000000000 */
[----:B------:R1:W-:Y:S01]  /*10260*/  STL [R1+0x278], R150 ;  /* 0x0002789601007387 */ /* 0x0003e20000100800 */
[----:B---3--:R-:W-:-:S05]  /*10270*/  FADD R149, R35, R149 ;  /* 0x0000009523957221 */ /* 0x008fca0000000000 */
[----:B------:R2:W-:Y:S01]  /*10280*/  STL [R1+0x27c], R149 ;  /* 0x00027c9501007387 */ /* 0x0005e20000100800 */
[----:B------:R-:W-:-:S01]  /*10290*/  FADD R148, R36, R148 ;  /* 0x0000009424947221 */ /* 0x000fc20000000000 */
[----:B------:R-:W-:-:S04]  /*102a0*/  FADD R147, R37, R147 ;  /* 0x0000009325937221 */ /* 0x000fc80000000000 */
[----:B------:R3:W-:Y:S01]  /*102b0*/  STL [R1+0x280], R148 ;  /* 0x0002809401007387 */ /* 0x0007e20000100800 */
[----:B------:R-:W-:-:S03]  /*102c0*/  FADD R146, R38, R146 ;  /* 0x0000009226927221 */ /* 0x000fc60000000000 */
        /* <DEDUP_REMOVED lines=20> */
[----:B0-----:R-:W4:Y:S01]  /*10410*/  LDL.LU R151, [R1+0x2b8] ;  /* 0x0002b80001977983 */ /* 0x001f220000300800 */
[----:B------:R-:W-:-:S03]  /*10420*/  FADD R0, R49, R0 ;  /* 0x0000000031007221 */ /* 0x000fc60000000000 */
[----:B------:R0:W-:Y:S04]  /*10430*/  STL [R1+0x2ac], R137 ;  /* 0x0002ac8901007387 */ /* 0x0001e80000100800 */
[----:B-1----:R-:W4:Y:S04]  /*10440*/  LDL.LU R150, [R1+0x2bc] ;  /* 0x0002bc0001967983 */ /* 0x002f280000300800 */
[----:B------:R1:W-:Y:S04]  /*10450*/  STL [R1+0x2b0], R136 ;  /* 0x0002b08801007387 */ /* 0x0003e80000100800 */
[----:B--2---:R-:W2:Y:S04]  /*10460*/  LDL.LU R149, [R1+0x2c0] ;  /* 0x0002c00001957983 */ /* 0x004ea80000300800 */
[----:B------:R1:W-:Y:S04]  /*10470*/  STL [R1+0x2b4], R0 ;  /* 0x0002b40001007387 */ /* 0x0003e80000100800 */
[----:B---3--:R-:W3:Y:S04]  /*10480*/  LDL.LU R148, [R1+0x2c4] ;  /* 0x0002c40001947983 */ /* 0x008ee80000300800 */
[----:B----4-:R-:W4:Y:S04]  /*10490*/  LDL.LU R147, [R1+0x2c8] ;  /* 0x0002c80001937983 */ /* 0x010f280000300800 */
[----:B------:R-:W4:Y:S04]  /*104a0*/  LDL.LU R146, [R1+0x2cc] ;  /* 0x0002cc0001927983 */ /* 0x000f280000300800 */
        /* <DEDUP_REMOVED lines=8> */
[----:B0-----:R-:W4:Y:S04]  /*10530*/  LDL.LU R137, [R1+0x2f0] ;  /* 0x0002f00001897983 */ /* 0x001f280000300800 */
[----:B-1----:R-:W4:Y:S04]  /*10540*/  LDL.LU R136, [R1+0x2f4] ;  /* 0x0002f40001887983 */ /* 0x002f280000300800 */
[----:B------:R-:W4:Y:S01]  /*10550*/  LDL.LU R0, [R1+0x2f8] ;  /* 0x0002f80001007983 */ /* 0x000f220000300800 */
[----:B------:R-:W-:-:S01]  /*10560*/  FADD R151, R50, R151 ;  /* 0x0000009732977221 */ /* 0x000fc20000000000 */
[----:B------:R-:W-:-:S04]  /*10570*/  FADD R150, R51, R150 ;  /* 0x0000009633967221 */ /* 0x000fc80000000000 */
[----:B------:R0:W-:Y:S01]  /*10580*/  STL [R1+0x2b8], R151 ;  /* 0x0002b89701007387 */ /* 0x0001e20000100800 */
[----:B--2---:R-:W-:-:S03]  /*10590*/  FADD R149, R52, R149 ;  /* 0x0000009534957221 */ /* 0x004fc60000000000 */
[----:B------:R1:W-:Y:S01]  /*105a0*/  STL [R1+0x2bc], R150 ;  /* 0x0002bc9601007387 */ /* 0x0003e20000100800 */
[----:B---3--:R-:W-:-:S03]  /*105b0*/  FADD R148, R53, R148 ;  /* 0x0000009435947221 */ /* 0x008fc60000000000 */
[----:B------:R2:W-:Y:S01]  /*105c0*/  STL [R1+0x2c0], R149 ;  /* 0x0002c09501007387 */ /* 0x0005e20000100800 */
[----:B----4-:R-:W-:-:S03]  /*105d0*/  FADD R147, R54, R147 ;  /* 0x0000009336937221 */ /* 0x010fc60000000000 */
        /* <DEDUP_REMOVED lines=198> */
[----:B------:R-:W-:Y:S01]  /*11240*/  STL [R1+0x3c8], R151 ;  /* 0x0003c89701007387 */ /* 0x000fe20000100800 */
[----:B--2---:R-:W-:-:S03]  /*11250*/  FADD R149, R120, R149 ;  /* 0x0000009578957221 */ /* 0x004fc60000000000 */
[----:B------:R-:W-:Y:S01]  /*11260*/  STL [R1+0x3cc], R150 ;  /* 0x0003cc9601007387 */ /* 0x000fe20000100800 */
[----:B---3--:R-:W-:-:S03]  /*11270*/  FADD R148, R121, R148 ;  /* 0x0000009479947221 */ /* 0x008fc60000000000 */
[----:B------:R-:W-:Y:S01]  /*11280*/  STL [R1+0x3d0], R149 ;  /* 0x0003d09501007387 */ /* 0x000fe20000100800 */
[----:B----4-:R-:W-:-:S03]  /*11290*/  FADD R147, R122, R147 ;  /* 0x000000937a937221 */ /* 0x010fc60000000000 */
[----:B------:R-:W-:Y:S01]  /*112a0*/  STL [R1+0x3d4], R148 ;  /* 0x0003d49401007387 */ /* 0x000fe20000100800 */
[----:B------:R-:W-:-:S03]  /*112b0*/  FADD R146, R123, R146 ;  /* 0x000000927b927221 */ /* 0x000fc60000000000 */
        /* <DEDUP_REMOVED lines=17> */
[----:B------:R-:W-:-:S01]  /*113d0*/  FADD R137, R132, R137 ;  /* 0x0000008984897221 */ /* 0x000fc20000000000 */
[----:B------:R-:W-:Y:S02]  /*113e0*/  FADD R136, R133, R136 ;  /* 0x0000008885887221 */ /* 0x000fe40000000000 */
[----:B------:R-:W-:Y:S04]  /*113f0*/  STL [R1+0x3fc], R138 ;  /* 0x0003fc8a01007387 */ /* 0x000fe80000100800 */
[----:B------:R0:W-:Y:S04]  /*11400*/  STL [R1+0x404], R136 ;  /* 0x0004048801007387 */ /* 0x0001e80000100800 */
[----:B------:R1:W-:Y:S04]  /*11410*/  STL [R1+0x400], R137 ;  /* 0x0004008901007387 */ /* 0x0003e80000100800 */
[----:B0-----:R-:W2:Y:S01]  /*11420*/  LDL.LU R136, [R1+0x40c] ;  /* 0x00040c0001887983 */ /* 0x001ea20000300800 */
[----:B------:R-:W-:-:S03]  /*11430*/  FADD R0, R134, R0 ;  /* 0x0000000086007221 */ /* 0x000fc60000000000 */
[----:B-1----:R-:W3:Y:S04]  /*11440*/  LDL.LU R137, [R1+0x410] ;  /* 0x0004100001897983 */ /* 0x002ee80000300800 */
[----:B------:R-:W4:Y:S04]  /*11450*/  LDL.LU R138, [R1+0x414] ;  /* 0x00041400018a7983 */ /* 0x000f280000300800 */
[----:B------:R0:W-:Y:S04]  /*11460*/  STL [R1+0x408], R0 ;  /* 0x0004080001007387 */ /* 0x0001e80000100800 */
        /* <DEDUP_REMOVED lines=13> */
[----:B0-----:R-:W4:Y:S01]  /*11540*/  LDL.LU R0, [R1+0x44c] ;  /* 0x00044c0001007983 */ /* 0x001f220000300800 */
[----:B--2---:R-:W-:-:S05]  /*11550*/  FADD R136, R135, R136 ;  /* 0x0000008887887221 */ /* 0x004fca0000000000 */
[----:B------:R0:W-:Y:S04]  /*11560*/  STL [R1+0x40c], R136 ;  /* 0x00040c8801007387 */ /* 0x0001e80000100800 */
[----:B0-----:R-:W3:Y:S02]  /*11570*/  LDL.LU R136, [R1+0x4ac] ;  /* 0x0004ac0001887983 */ /* 0x001ee40000300800 */
[----:B---3--:R-:W-:-:S05]  /*11580*/  FADD R137, R136, R137 ;  /* 0x0000008988897221 */ /* 0x008fca0000000000 */
[----:B------:R0:W-:Y:S04]  /*11590*/  STL [R1+0x410], R137 ;  /* 0x0004108901007387 */ /* 0x0001e80000100800 */
[----:B0-----:R-:W4:Y:S02]  /*115a0*/  LDL.LU R137, [R1+0x4a8] ;  /* 0x0004a80001897983 */ /* 0x001f240000300800 */
[----:B----4-:R-:W-:-:S05]  /*115b0*/  FADD R138, R137, R138 ;  /* 0x0000008a898a7221 */ /* 0x010fca0000000000 */
[----:B------:R0:W-:Y:S04]  /*115c0*/  STL [R1+0x414], R138 ;  /* 0x0004148a01007387 */ /* 0x0001e80000100800 */
[----:B0-----:R-:W2:Y:S02]  /*115d0*/  LDL.LU R138, [R1+0x4a4] ;  /* 0x0004a400018a7983 */ /* 0x001ea40000300800 */
[----:B--2---:R-:W-:-:S05]  /*115e0*/  FADD R139, R138, R139 ;  /* 0x0000008b8a8b7221 */ /* 0x004fca0000000000 */
        /* <DEDUP_REMOVED lines=37> */
[----:B0-----:R-:W2:Y:S01]  /*11840*/  LDL.LU R151, [R1+0x470] ;  /* 0x0004700001977983 */ /* 0x001ea20000300800 */
[----:B------:R-:W-:Y:S01]  /*11850*/  UMOV UR6, URZ ;  /* 0x0000003f00067c82 */ /* 0x000fe20008000000 */
[----:B--2---:R-:W-:-:S05]  /*11860*/  FADD R0, R0, R151 ;  /* 0x0000009700007221 */ /* 0x004fca0000000000 */
[----:B------:R0:W-:Y:S02]  /*11870*/  STL [R1+0x44c], R0 ;  /* 0x00044c0001007387 */ /* 0x0001e40000100800 */
.L_x_28:
[----:B------:R-:W-:Y:S05]  /*11880*/  @!P1 BRA `(.L_x_29) ;  /* 0x0000000000049947 */ /* 0x000fea0003800000 */
[----:B------:R-:W-:Y:S01]  /*11890*/  BPT.TRAP 0x1 ;  /* 0x000000040000795c */ /* 0x000fe20000300000 */
.L_x_29:
[----:B0-----:R-:W2:Y:S04]  /*118a0*/  LDL R0, [R1+0x450] ;  /* 0x0004500001007983 */ /* 0x001ea80000100800 */
[----:B-----5:R0:W-:Y:S04]  /*118b0*/  STL [R1+0x470], R2 ;  /* 0x0004700201007387 */ /* 0x0201e80000100800 */
[----:B0-----:R-:W3:Y:S01]  /*118c0*/  LDL R2, [R1+0x454] ;  /* 0x0004540001027983 */ /* 0x001ee20000100800 */
[----:B--2---:R-:W-:Y:S01]  /*118d0*/  ISETP.NE.AND P0, PT, R0, RZ, PT ;  /* 0x000000ff0000720c */ /* 0x004fe20003f05270 */
[----:B------:R-:W-:-:S12]  /*118e0*/  IMAD.U32 R0, RZ, RZ, UR25 ;  /* 0x00000019ff007e24 */ /* 0x000fd8000f8e00ff */
[----:B------:R-:W-:-:S05]  /*118f0*/  @P0 LEA R0, R0, UR12, 0x3 ;  /* 0x0000000c00000c11 */ /* 0x000fca000f8e18ff */
[----:B------:R-:W-:-:S05]  /*11900*/  @P0 VIADD R0, R0, 0x18 ;  /* 0x0000001800000836 */ /* 0x000fca0000000000 */
[----:B---3--:R-:W-:Y:S02]  /*11910*/  @P0 PRMT R0, R2, 0x654, R0 ;  /* 0x0000065402000816 */ /* 0x008fe40000000000 */
[----:B------:R0:W5:Y:S01]  /*11920*/  LDL.LU R2, [R1+0x470] ;  /* 0x0004700001027983 */ /* 0x0001620000300800 */
[----:B------:R-:W-:Y:S01]  /*11930*/  UISETP.GT.U32.AND UP0, UPT, UR13, 0x1, UPT ;  /* 0x000000010d00788c */ /* 0x000fe2000bf04070 */
[----:B------:R0:W-:Y:S05]  /*11940*/  @P0 SYNCS.ARRIVE.TRANS64.RED.A1T0 RZ, [R0+URZ], RZ ;  /* 0x000000ff00ff09a7 */ /* 0x0001ea000810043f */
[----:B------:R-:W-:-:S13]  /*11950*/  PLOP3.LUT P0, PT, PT, PT, UP0, 0x80, 0x0 ;  /* 0x000000000000781c */ /* 0x000fda0003f0f008 */
[----:B0-----:R-:W-:Y:S05]  /*11960*/  @P0 BRA `(.L_x_30) ;  /* 0x0000000000040947 */ /* 0x001fea0003800000 */
[----:B------:R-:W-:Y:S01]  /*11970*/  BPT.TRAP 0x1 ;  /* 0x000000040000795c */ /* 0x000fe20000300000 */
.L_x_30:
[----:B------:R-:W-:Y:S02]  /*11980*/  UISETP.GT.AND UP2, UPT, UR26, 0x1, UPT ;  /* 0x000000011a00788c */ /* 0x000fe4000bf44270 */
[----:B------:R-:W-:Y:S02]  /*11990*/  UIADD3 UR23, UR23, 0x1, URZ ;  /* 0x0000000117177890 */ /* 0x000fe4000fffe03f */
[----:B------:R-:W-:Y:S02]  /*119a0*/  UIADD3 UR25, UR25, 0x1, URZ ;  /* 0x0000000119197890 */ /* 0x000fe4000fffe03f */
[----:B------:R-:W-:Y:S01]  /*119b0*/  PLOP3.LUT P0, PT, PT, PT, UP2, 0x80, 0x0 ;  /* 0x000000000000781c */ /* 0x000fe20003f0f028 */
[----:B------:R-:W-:Y:S02]  /*119c0*/  UISETP.NE.AND UP0, UPT, UR23, 0x3, UPT ;  /* 0x000000031700788c */ /* 0x000fe4000bf05270 */
[----:B------:R-:W-:Y:S02]  /*119d0*/  UIADD3 UR16, UR26, -0x1, URZ ;  /* 0xffffffff1a107890 */ /* 0x000fe4000fffe03f */
[----:B------:R-:W-:-:S02]  /*119e0*/  USEL UR8, URZ, 0x1, UP0 ;  /* 0x000000013f087887 */ /* 0x000fc40008000000 */
[----:B------:R-:W-:Y:S02]  /*119f0*/  UISETP.NE.AND UP1, UPT, UR25, 0x3, UPT ;  /* 0x000000031900788c */ /* 0x000fe4000bf25270 */
[----:B------:R-:W-:Y:S02]  /*11a00*/  ULOP3.LUT UR24, UR24, UR8, URZ, 0x3c, !UPT ;  /* 0x0000000818187292 */ /* 0x000fe4000f8e3c3f */
[----:B------:R-:W-:Y:S02]  /*11a10*/  USEL UR23, UR23, URZ, UP0 ;  /* 0x0000003f17177287 */ /* 0x000fe40008000000 */
[----:B------:R-:W-:Y:S01]  /*11a20*/  USEL UR25, UR25, URZ, UP1 ;  /* 0x0000003f19197287 */ /* 0x000fe20008800000 */
[----:B------:R-:W-:Y:S01]  /*11a30*/  UMOV UR8, 0x1 ;  /* 0x0000000100087882 */ /* 0x000fe20000000000 */
[----:B------:R-:W-:Y:S01]  /*11a40*/  UMOV UR26, UR16 ;  /* 0x00000010001a7c82 */ /* 0x000fe20008000000 */
[----:B------:R-:W-:Y:S09]  /*11a50*/  @P0 BRA `(.L_x_31) ;  /* 0xffffff74006c0947 */ /* 0x000ff2000383ffff */
.L_x_23:
[----:B------:R-:W-:-:S04]  /*11a60*/  UISETP.NE.AND UP0, UPT, UR6, URZ, UPT ;  /* 0x0000003f0600728c */ /* 0x000fc8000bf05270 */
[----:B------:R-:W-:-:S06]  /*11a70*/  USEL UR6, URZ, 0x1, !UP0 ;  /* 0x000000013f067887 */ /* 0x000fcc000c000000 */
[----:B------:R-:W-:-:S13]  /*11a80*/  ISETP.NE.AND P0, PT, RZ, UR6, PT ;  /* 0x00000006ff007c0c */ /* 0x000fda000bf05270 */
[----:B------:R-:W-:Y:S05]  /*11a90*/  @!P0 BRA `(.L_x_32) ;  /* 0x0000003800188947 */ /* 0x000fea0003800000 */
[----:B------:R2:W-:Y:S04]  /*11aa0*/  STL [R1+0x628], R41 ;  /* 0x0006282901007387 */ /* 0x0005e80000100800 */
[----:B--2---:R-:W2:Y:S04]  /*11ab0*/  LDL.LU R41, [R1] ;  /* 0x0000000001297983 */ /* 0x004ea80000300800 */
[----:B------:R3:W-:Y:S04]  /*11ac0*/  STL [R1+0x624], R42 ;  /* 0x0006242a01007387 */ /* 0x0007e80000100800 */
[----:B---3--:R-:W3:Y:S04]  /*11ad0*/  LDL.LU R42, [R1+0x4] ;  /* 0x00000400012a7983 */ /* 0x008ee80000300800 */
[----:B------:R4:W-:Y:S04]  /*11ae0*/  STL [R1+0x620], R43 ;  /* 0x0006202b01007387 */ /* 0x0009e80000100800 */
[----:B----4-:R-:W4:Y:S04]  /*11af0*/  LDL.LU R43, [R1+0x8] ;  /* 0x00000800012b7983 */ /* 0x010f280000300800 */
[----:B------:R0:W-:Y:S04]  /*11b00*/  STL [R1+0x61c], R44 ;  /* 0x00061c2c01007387 */ /* 0x0001e80000100800 */
[----:B0-----:R-:W4:Y:S04]  /*11b10*/  LDL.LU R44, [R1+0xc] ;  /* 0x00000c00012c7983 */ /* 0x001f280000300800 */
        /* <DEDUP_REMOVED lines=144> */
[----:B------:R-:W4:Y:S04]  /*12420*/  LDL.LU R0, [R1+0x204] ;  /* 0x0002040001007983 */ /* 0x000f280000300800 */
        /* <DEDUP_REMOVED lines=69> */
[----:B0-----:R-:W4:Y:S01]  /*12880*/  LDL.LU R151, [R1+0x130] ;  /* 0x0001300001977983 */ /* 0x001f220000300800 */
[----:B--2--5:R-:W-:Y:S01]  /*12890*/  FADD R2, R41, R2 ;  /* 0x0000000229027221 */ /* 0x024fe20000000000 */
[----:B---3--:R-:W-:Y:S01]  /*128a0*/  FADD R3, R42, R3 ;  /* 0x000000032a037221 */ /* 0x008fe20000000000 */
[----:B----4-:R-:W-:Y:S01]  /*128b0*/  FADD R4, R43, R4 ;  /* 0x000000042b047221 */ /* 0x010fe20000000000 */
[----:B------:R-:W2:Y:S01]  /*128c0*/  LDL.LU R41, [R1+0x628] ;  /* 0x0006280001297983 */ /* 0x000ea20000300800 */
[----:B------:R-:W-:Y:S01]  /*128d0*/  FADD R5, R44, R5 ;  /* 0x000000052c057221 */ /* 0x000fe20000000000 */
[----:B------:R-:W-:-:S02]  /*128e0*/  FADD R6, R45, R6 ;  /* 0x000000062d067221 */ /* 0x000fc40000000000 */
[----:B------:R-:W3:Y:S01]  /*128f0*/  LDL.LU R42, [R1+0x624] ;  /* 0x00062400012a7983 */ /* 0x000ee20000300800 */
[----:B------:R-:W-:-:S03]  /*12900*/  FADD R7, R46, R7 ;  /* 0x000000072e077221 */ /* 0x000fc60000000000 */
[----:B------:R-:W4:Y:S01]  /*12910*/  LDL.LU R43, [R1+0x620] ;  /* 0x00062000012b7983 */ /* 0x000f220000300800 */
[----:B------:R-:W-:-:S03]  /*12920*/  FADD R8, R47, R8 ;  /* 0x000000082f087221 */ /* 0x000fc60000000000 */
[----:B------:R-:W2:Y:S01]  /*12930*/  LDL.LU R44, [R1+0x61c] ;  /* 0x00061c00012c7983 */ /* 0x000ea20000300800 */
[----:B------:R-:W-:-:S03]  /*12940*/  FADD R9, R48, R9 ;  /* 0x0000000930097221 */ /* 0x000fc60000000000 */
        /* <DEDUP_REMOVED lines=133> */
[----:B------:R-:W-:Y:S01]  /*131a0*/  FADD R204, R115, R204 ;  /* 0x000000cc73cc7221 */ /* 0x000fe20000000000 */
[----:B------:R-:W-:Y:S02]  /*131b0*/  FADD R118, R119, R118 ;  /* 0x0000007677767221 */ /* 0x000fe40000000000 */
[----:B------:R-:W2:Y:S01]  /*131c0*/  LDL.LU R112, [R1+0x50c] ;  /* 0x00050c0001707983 */ /* 0x000ea20000300800 */
[----:B------:R-:W-:-:S03]  /*131d0*/  FADD R205, R116, R205 ;  /* 0x000000cd74cd7221 */ /* 0x000fc60000000000 */
[----:B------:R-:W2:Y:S01]  /*131e0*/  LDL.LU R113, [R1+0x508] ;  /* 0x0005080001717983 */ /* 0x000ea20000300800 */
[----:B------:R-:W-:-:S03]  /*131f0*/  FADD R0, R117, R0 ;  /* 0x0000000075007221 */ /* 0x000fc60000000000 */
[----:B------:R-:W2:Y:S01]  /*13200*/  LDL.LU R114, [R1+0x504] ;  /* 0x0005040001727983 */ /* 0x000ea20000300800 */
[----:B------:R-:W-:-:S03]  /*13210*/  FADD R208, R149, R208 ;  /* 0x000000d095d07221 */ /* 0x000fc60000000000 */
[----:B------:R-:W2:Y:S04]  /*13220*/  LDL.LU R115, [R1+0x500] ;  /* 0x0005000001737983 */ /* 0x000ea80000300800 */
[----:B------:R-:W2:Y:S01]  /*13230*/  LDL.LU R116, [R1+0x4fc] ;  /* 0x0004fc0001747983 */ /* 0x000ea20000300800 */
[----:B------:R-:W-:Y:S01]  /*13240*/  FADD R207, R150, R207 ;  /* 0x000000cf96cf7221 */ /* 0x000fe20000000000 */
[----:B------:R-:W-:Y:S01]  /*13250*/  FADD R206, R151, R206 ;  /* 0x000000ce97ce7221 */ /* 0x000fe20000000000 */
[----:B------:R-:W-:Y:S01]  /*13260*/  FADD R237, R120, R237 ;  /* 0x000000ed78ed7221 */ /* 0x000fe20000000000 */
[----:B------:R-:W3:Y:S01]  /*13270*/  LDL.LU R117, [R1+0x1b8] ;  /* 0x0001b80001757983 */ /* 0x000ee20000300800 */
[----:B------:R-:W-:Y:S01]  /*13280*/  FADD R236, R121, R236 ;  /* 0x000000ec79ec7221 */ /* 0x000fe20000000000 */
[----:B------:R-:W-:Y:S01]  /*13290*/  FADD R235, R122, R235 ;  /* 0x000000eb7aeb7221 */ /* 0x000fe20000000000 */
[----:B------:R-:W-:Y:S01]  /*132a0*/  FADD R234, R123, R234 ;  /* 0x000000ea7bea7221 */ /* 0x000fe20000000000 */
[----:B------:R-:W3:Y:S01]  /*132b0*/  LDL.LU R149, [R1+0x208] ;  /* 0x0002080001957983 */ /* 0x000ee20000300800 */
[----:B------:R-:W-:Y:S01]  /*132c0*/  FADD R233, R124, R233 ;  /* 0x000000e97ce97221 */ /* 0x000fe20000000000 */
[----:B------:R-:W-:Y:S01]  /*132d0*/  FADD R232, R125, R232 ;  /* 0x000000e87de87221 */ /* 0x000fe20000000000 */
[----:B------:R-:W-:Y:S01]  /*132e0*/  FADD R231, R126, R231 ;  /* 0x000000e77ee77221 */ /* 0x000fe20000000000 */
[----:B------:R0:W-:Y:S01]  /*132f0*/  STL [R1+0x200], R118 ;  /* 0x0002007601007387 */ /* 0x0001e20000100800 */
[----:B------:R-:W-:Y:S01]  /*13300*/  FADD R230, R127, R230 ;  /* 0x000000e67fe67221 */ /* 0x000fe20000000000 */
        /* <DEDUP_REMOVED lines=8> */
[----:B0-----:R-:W4:Y:S01]  /*13390*/  LDL.LU R118, [R1+0x1bc] ;  /* 0x0001bc0001767983 */ /* 0x001f220000300800 */
[----:B------:R-:W-:Y:S01]  /*133a0*/  FADD R215, R142, R215 ;  /* 0x000000d78ed77221 */ /* 0x000fe20000000000 */
[----:B------:R-:W-:Y:S01]  /*133b0*/  FADD R224, R133, R224 ;  /* 0x000000e085e07221 */ /* 0x000fe20000000000 */
[----:B------:R-:W-:Y:S01]  /*133c0*/  FADD R214, R143, R214 ;  /* 0x000000d68fd67221 */ /* 0x000fe20000000000 */
[----:B------:R0:W-:Y:S01]  /*133d0*/  STL [R1+0x204], R0 ;  /* 0x0002040001007387 */ /* 0x0001e20000100800 */
[----:B------:R-:W-:Y:S01]  /*133e0*/  FADD R223, R134, R223 ;  /* 0x000000df86df7221 */ /* 0x000fe20000000000 */
[----:B------:R-:W-:Y:S01]  /*133f0*/  FADD R213, R144, R213 ;  /* 0x000000d590d57221 */ /* 0x000fe20000000000 */
[----:B------:R-:W-:Y:S01]  /*13400*/  FADD R222, R135, R222 ;  /* 0x000000de87de7221 */ /* 0x000fe20000000000 */
[----:B------:R-:W4:Y:S01]  /*13410*/  LDL.LU R150, [R1+0x20c] ;  /* 0x00020c0001967983 */ /* 0x000f220000300800 */
[----:B------:R-:W-:Y:S01]  /*13420*/  FADD R212, R145, R212 ;  /* 0x000000d491d47221 */ /* 0x000fe20000000000 */
[----:B------:R-:W-:Y:S01]  /*13430*/  FADD R221, R136, R221 ;  /* 0x000000dd88dd7221 */ /* 0x000fe20000000000 */
[----:B------:R-:W-:Y:S01]  /*13440*/  FADD R211, R146, R211 ;  /* 0x000000d392d37221 */ /* 0x000fe20000000000 */
[----:B------:R-:W2:Y:S01]  /*13450*/  LDL.LU R119, [R1+0x1c0] ;  /* 0x0001c00001777983 */ /* 0x000ea20000300800 */
[----:B------:R-:W-:Y:S01]  /*13460*/  FADD R220, R137, R220 ;  /* 0x000000dc89dc7221 */ /* 0x000fe20000000000 */
[----:B------:R-:W-:Y:S01]  /*13470*/  FADD R210, R147, R210 ;  /* 0x000000d293d27221 */ /* 0x000fe20000000000 */
[----:B------:R-:W-:Y:S01]  /*13480*/  FADD R219, R138, R219 ;  /* 0x000000db8adb7221 */ /* 0x000fe20000000000 */
[----:B------:R-:W2:Y:S01]  /*13490*/  LDL.LU R151, [R1+0x210] ;  /* 0x0002100001977983 */ /* 0x000ea20000300800 */
[----:B------:R-:W-:-:S03]  /*134a0*/  FADD R209, R148, R209 ;  /* 0x000000d194d17221 */ /* 0x000fc60000000000 */
[----:B------:R-:W2:Y:S04]  /*134b0*/  LDL.LU R120, [R1+0x1c4] ;  /* 0x0001c40001787983 */ /* 0x000ea80000300800 */
[----:B0-----:R-:W2:Y:S04]  /*134c0*/  LDL.LU R0, [R1+0x214] ;  /* 0x0002140001007983 */ /* 0x001ea80000300800 */
        /* <DEDUP_REMOVED lines=28> */
[----:B---3--:R-:W-:-:S03]  /*13690*/  FADD R149, R117, R149 ;  /* 0x0000009575957221 */ /* 0x008fc60000000000 */
[----:B------:R-:W3:Y:S04]  /*136a0*/  LDL.LU R117, [R1+0x4f8] ;  /* 0x0004f80001757983 */ /* 0x000ee80000300800 */
[----:B------:R0:W-:Y:S04]  /*136b0*/  STL [R1+0x208], R149 ;  /* 0x0002089501007387 */ /* 0x0001e80000100800 */
[----:B0-----:R-:W3:Y:S01]  /*136c0*/  LDL.LU R149, [R1+0x250] ;  /* 0x0002500001957983 */ /* 0x001ee20000300800 */
[----:B----4-:R-:W-:-:S03]  /*136d0*/  FADD R150, R118, R150 ;  /* 0x0000009676967221 */ /* 0x010fc60000000000 */
[----:B------:R-:W4:Y:S04]  /*136e0*/  LDL.LU R118, [R1+0x4f4] ;  /* 0x0004f40001767983 */ /* 0x000f280000300800 */
[----:B------:R0:W-:Y:S01]  /*136f0*/  STL [R1+0x20c], R150 ;  /* 0x00020c9601007387 */ /* 0x0001e20000100800 */
[----:B--2---:R-:W-:-:S03]  /*13700*/  FADD R151, R119, R151 ;  /* 0x0000009777977221 */ /* 0x004fc60000000000 */
[----:B0-----:R-:W2:Y:S04]  /*13710*/  LDL.LU R150, [R1+0x254] ;  /* 0x0002540001967983 */ /* 0x001ea80000300800 */
[----:B------:R-:W4:Y:S04]  /*13720*/  LDL.LU R119, [R1+0x4f0] ;  /* 0x0004f00001777983 */ /* 0x000f280000300800 */
[----:B------:R0:W-:Y:S04]  /*13730*/  STL [R1+0x210], R151 ;  /* 0x0002109701007387 */ /* 0x0001e80000100800 */
[----:B0-----:R-:W4:Y:S01]  /*13740*/  LDL.LU R151, [R1+0x258] ;  /* 0x0002580001977983 */ /* 0x001f220000300800 */
[----:B------:R-:W-:Y:S01]  /*13750*/  FADD R0, R120, R0 ;  /* 0x0000000078007221 */ /* 0x000fe20000000000 */
[----:B------:R-:W-:-:S02]  /*13760*/  FADD R122, R121, R122 ;  /* 0x0000007a797a7221 */ /* 0x000fc40000000000 */
[----:B------:R-:W4:Y:S01]  /*13770*/  LDL.LU R120, [R1+0x4ec] ;  /* 0x0004ec0001787983 */ /* 0x000f220000300800 */
[----:B------:R-:W-:-:S03]  /*13780*/  FADD R124, R123, R124 ;  /* 0x0000007c7b7c7221 */ /* 0x000fc60000000000 */
[----:B------:R0:W-:Y:S01]  /*13790*/  STL [R1+0x214], R0 ;  /* 0x0002140001007387 */ /* 0x0001e20000100800 */
[----:B------:R-:W-:-:S03]  /*137a0*/  FADD R126, R125, R126 ;  /* 0x0000007e7d7e7221 */ /* 0x000fc60000000000 */
[----:B0-----:R-:W4:Y:S04]  /*137b0*/  LDL.LU R0, [R1+0x25c] ;  /* 0x00025c0001007983 */ /* 0x001f280000300800 */
[----:B------:R-:W4:Y:S04]  /*137c0*/  LDL.LU R121, [R1+0x4e8] ;  /* 0x0004e80001797983 */ /* 0x000f280000300800 */
[----:B------:R0:W-:Y:S01]  /*137d0*/  STL [R1+0x218], R122 ;  /* 0x0002187a01007387 */ /* 0x0001e20000100800 */
[----:B------:R-:W-:Y:S01]  /*137e0*/  FADD R128, R127, R128 ;  /* 0x000000807f807221 */ /* 0x000fe20000000000 */
[----:B------:R-:W-:-:S02]  /*137f0*/  FADD R139, R129, R139 ;  /* 0x0000008b818b7221 */ /* 0x000fc40000000000 */
[----:B0-----:R-:W4:Y:S04]  /*13800*/  LDL.LU R122, [R1+0x4e4] ;  /* 0x0004e400017a7983 */ /* 0x001f280000300800 */
[----:B------:R-:W4:Y:S04]  /*13810*/  LDL.LU R123, [R1+0x4e0] ;  /* 0x0004e000017b7983 */ /* 0x000f280000300800 */
[----:B------:R0:W-:Y:S01]  /*13820*/  STL [R1+0x21c], R124 ;  /* 0x00021c7c01007387 */ /* 0x0001e20000100800 */
[----:B------:R-:W-:-:S03]  /*13830*/  FADD R140, R130, R140 ;  /* 0x0000008c828c7221 */ /* 0x000fc60000000000 */
        /* <DEDUP_REMOVED lines=34> */
[----:B------:R0:W-:Y:S04]  /*13a60*/  STL [R1+0x240], R145 ;  /* 0x0002409101007387 */ /* 0x0001e80000100800 */
[----:B0-----:R-:W4:Y:S04]  /*13a70*/  LDL.LU R145, [R1+0x278] ;  /* 0x0002780001917983 */ /* 0x001f280000300800 */
[----:B------:R-:W4:Y:S04]  /*13a80*/  LDL.LU R136, [R1+0x4ac] ;  /* 0x0004ac0001887983 */ /* 0x000f280000300800 */
[----:B------:R0:W-:Y:S04]  /*13a90*/  STL [R1+0x244], R146 ;  /* 0x0002449201007387 */ /* 0x0001e80000100800 */
[----:B0-----:R-:W4:Y:S04]  /*13aa0*/  LDL.LU R146, [R1+0x27c] ;  /* 0x00027c0001927983 */ /* 0x001f280000300800 */
[----:B------:R-:W4:Y:S04]  /*13ab0*/  LDL.LU R137, [R1+0x4a8] ;  /* 0x0004a80001897983 */ /* 0x000f280000300800 */
[----:B------:R0:W-:Y:S04]  /*13ac0*/  STL [R1+0x248], R147 ;  /* 0x0002489301007387 */ /* 0x0001e80000100800 */
[----:B0-----:R-:W4:Y:S04]  /*13ad0*/  LDL.LU R147, [R1+0x280] ;  /* 0x0002800001937983 */ /* 0x001f280000300800 */
[----:B------:R-:W4:Y:S01]  /*13ae0*/  LDL.LU R138, [R1+0x4a4] ;  /* 0x0004a400018a7983 */ /* 0x000f220000300800 */
[----:B---3--:R-:W-:-:S03]  /*13af0*/  FADD R149, R24, R149 ;  /* 0x0000009518957221 */ /* 0x008fc60000000000 */
[----:B------:R0:W-:Y:S04]  /*13b00*/  STL [R1+0x24c], R148 ;  /* 0x00024c9401007387 */ /* 0x0001e80000100800 */
[----:B0-----:R-:W3:Y:S04]  /*13b10*/  LDL.LU R148, [R1+0x284] ;  /* 0x0002840001947983 */ /* 0x001ee80000300800 */
[----:B------:R0:W-:Y:S01]  /*13b20*/  STL [R1+0x250], R149 ;  /* 0x0002509501007387 */ /* 0x0001e20000100800 */
[----:B--2---:R-:W-:-:S03]  /*13b30*/  FADD R150, R25, R150 ;  /* 0x0000009619967221 */ /* 0x004fc60000000000 */
[----:B0-----:R-:W2:Y:S04]  /*13b40*/  LDL.LU R149, [R1+0x288] ;  /* 0x0002880001957983 */ /* 0x001ea80000300800 */
[----:B------:R0:W-:Y:S04]  /*13b50*/  STL [R1+0x254], R150 ;  /* 0x0002549601007387 */ /* 0x0001e80000100800 */
[----:B0-----:R-:W2:Y:S01]  /*13b60*/  LDL.LU R150, [R1+0x28c] ;  /* 0x00028c0001967983 */ /* 0x001ea20000300800 */
[----:B----4-:R-:W-:-:S05]  /*13b70*/  FADD R151, R26, R151 ;  /* 0x000000971a977221 */ /* 0x010fca0000000000 */
[----:B------:R0:W-:Y:S04]  /*13b80*/  STL [R1+0x258], R151 ;  /* 0x0002589701007387 */ /* 0x0001e80000100800 */
[----:B0-----:R-:W4:Y:S01]  /*13b90*/  LDL.LU R151, [R1+0x290] ;  /* 0x0002900001977983 */ /* 0x001f220000300800 */
[----:B------:R-:W-:-:S03]  /*13ba0*/  FADD R0, R27, R0 ;  /* 0x000000001b007221 */ /* 0x000fc60000000000 */
[----:B------:R-:W4:Y:S04]  /*13bb0*/  LDL.LU R27, [R1+0x2c8] ;  /* 0x0002c800011b7983 */ /* 0x000f280000300800 */
[----:B------:R-:W4:Y:S04]  /*13bc0*/  LDL.LU R26, [R1+0x2cc] ;  /* 0x0002cc00011a7983 */ /* 0x000f280000300800 */
[----:B------:R-:W4:Y:S04]  /*13bd0*/  LDL.LU R25, [R1+0x2d0] ;  /* 0x0002d00001197983 */ /* 0x000f280000300800 */
[----:B------:R0:W-:Y:S04]  /*13be0*/  STL [R1+0x25c], R0 ;  /* 0x00025c0001007387 */ /* 0x0001e80000100800 */
[----:B------:R-:W4:Y:S04]  /*13bf0*/  LDL.LU R24, [R1+0x2d4] ;  /* 0x0002d40001187983 */ /* 0x000f280000300800 */
[----:B0-----:R-:W4:Y:S01]  /*13c00*/  LDL.LU R0, [R1+0x2d8] ;  /* 0x0002d80001007983 */ /* 0x001f220000300800 */
[----:B------:R-:W-:-:S05]  /*13c10*/  FADD R139, R28, R139 ;  /* 0x0000008b1c8b7221 */ /* 0x000fca0000000000 */
[----:B------:R0:W-:Y:S04]  /*13c20*/  STL [R1+0x260], R139 ;  /* 0x0002608b01007387 */ /* 0x0001e80000100800 */
[----:B0-----:R-:W4:Y:S01]  /*13c30*/  LDL.LU R139, [R1+0x4a0] ;  /* 0x0004a000018b7983 */ /* 0x001f220000300800 */
[----:B------:R-:W-:-:S03]  /*13c40*/  FADD R140, R29, R140 ;  /* 0x0000008c1d8c7221 */ /* 0x000fc60000000000 */
[----:B------:R-:W4:Y:S04]  /*13c50*/  LDL.LU R28, [R1+0x2c4] ;  /* 0x0002c400011c7983 */ /* 0x000f280000300800 */
        /* <DEDUP_REMOVED lines=30> */
[----:B---3--:R-:W-:-:S03]  /*13e40*/  FADD R148, R37, R148 ;  /* 0x0000009425947221 */ /* 0x008fc60000000000 */
[----:B------:R-:W3:Y:S04]  /*13e50*/  LDL.LU R36, [R1+0x2a4] ;  /* 0x0002a40001247983 */ /* 0x000ee80000300800 */
[----:B------:R0:W-:Y:S01]  /*13e60*/  STL [R1+0x284], R148 ;  /* 0x0002849401007387 */ /* 0x0001e20000100800 */
[----:B--2---:R-:W-:-:S03]  /*13e70*/  FADD R149, R38, R149 ;  /* 0x0000009526957221 */ /* 0x004fc60000000000 */
[----:B0-----:R-:W2:Y:S04]  /*13e80*/  LDL.LU R148, [R1+0x47c] ;  /* 0x00047c0001947983 */ /* 0x001ea80000300800 */
[----:B------:R-:W2:Y:S04]  /*13e90*/  LDL.LU R37, [R1+0x2a0] ;  /* 0x0002a00001257983 */ /* 0x000ea80000300800 */
[----:B------:R0:W-:Y:S01]  /*13ea0*/  STL [R1+0x288], R149 ;  /* 0x0002889501007387 */ /* 0x0001e20000100800 */
[----:B------:R-:W-:-:S03]  /*13eb0*/  FADD R150, R39, R150 ;  /* 0x0000009627967221 */ /* 0x000fc60000000000 */
[----:B0-----:R-:W2:Y:S04]  /*13ec0*/  LDL.LU R149, [R1+0x478] ;  /* 0x0004780001957983 */ /* 0x001ea80000300800 */
[----:B------:R-:W2:Y:S04]  /*13ed0*/  LDL.LU R38, [R1+0x29c] ;  /* 0x00029c0001267983 */ /* 0x000ea80000300800 */
[----:B------:R0:W-:Y:S01]  /*13ee0*/  STL [R1+0x28c], R150 ;  /* 0x00028c9601007387 */ /* 0x0001e20000100800 */
[----:B----4-:R-:W-:-:S03]  /*13ef0*/  FADD R151, R40, R151 ;  /* 0x0000009728977221 */ /* 0x010fc60000000000 */
[----:B0-----:R-:W4:Y:S04]  /*13f00*/  LDL.LU R150, [R1+0x474] ;  /* 0x0004740001967983 */ /* 0x001f280000300800 */
[----:B------:R-:W4:Y:S04]  /*13f10*/  LDL.LU R39, [R1+0x298] ;  /* 0x0002980001277983 */ /* 0x000f280000300800 */
[----:B------:R0:W-:Y:S04]  /*13f20*/  STL [R1+0x290], R151 ;  /* 0x0002909701007387 */ /* 0x0001e80000100800 */
[----:B0-----:R-:W4:Y:S04]  /*13f30*/  LDL.LU R151, [R1+0x470] ;  /* 0x0004700001977983 */ /* 0x001f280000300800 */
[----:B------:R-:W4:Y:S01]  /*13f40*/  LDL.LU R40, [R1+0x294] ;  /* 0x0002940001287983 */ /* 0x000f220000300800 */
        /* <DEDUP_REMOVED lines=13> */
[----:B---3--:R-:W-:Y:S01]  /*14020*/  FADD R36, R45, R36 ;  /* 0x000000242d247221 */ /* 0x008fe20000000000 */
[----:B--2---:R-:W-:Y:S01]  /*14030*/  FADD R37, R44, R37 ;  /* 0x000000252c257221 */ /* 0x004fe20000000000 */
[----:B------:R-:W-:Y:S01]  /*14040*/  FADD R38, R43, R38 ;  /* 0x000000262b267221 */ /* 0x000fe20000000000 */
[----:B----4-:R-:W-:Y:S01]  /*14050*/  FADD R39, R42, R39 ;  /* 0x000000272a277221 */ /* 0x010fe20000000000 */
[----:B------:R-:W-:-:S05]  /*14060*/  FADD R40, R41, R40 ;  /* 0x0000002829287221 */ /* 0x000fca0000000000 */
[----:B------:R0:W-:Y:S04]  /*14070*/  STL [R1+0x294], R40 ;  /* 0x0002942801007387 */ /* 0x0001e80000100800 */
        /* <DEDUP_REMOVED lines=14> */
[----:B------:R-:W4:Y:S04]  /*14160*/  LDL.LU R53, [R1+0x2dc] ;  /* 0x0002dc0001357983 */ /* 0x000f280000300800 */
[----:B------:R1:W-:Y:S04]  /*14170*/  STL [R1+0x2d0], R25 ;  /* 0x0002d01901007387 */ /* 0x0003e80000100800 */
[----:B------:R-:W4:Y:S04]  /*14180*/  LDL.LU R52, [R1+0x2e0] ;  /* 0x0002e00001347983 */ /* 0x000f280000300800 */
[----:B------:R1:W-:Y:S04]  /*14190*/  STL [R1+0x2d4], R24 ;  /* 0x0002d41801007387 */ /* 0x0003e80000100800 */
        /* <DEDUP_REMOVED lines=13> */
[----:B--2---:R-:W2:Y:S04]  /*14270*/  LDL.LU R39, [R1+0x314] ;  /* 0x0003140001277983 */ /* 0x004ea80000300800 */
[----:B---3--:R-:W3:Y:S04]  /*14280*/  LDL.LU R38, [R1+0x318] ;  /* 0x0003180001267983 */ /* 0x008ee80000300800 */
[----:B----4-:R-:W4:Y:S04]  /*14290*/  LDL.LU R37, [R1+0x31c] ;  /* 0x00031c0001257983 */ /* 0x010f280000300800 */
[----:B-1----:R-:W4:Y:S04]  /*142a0*/  LDL.LU R36, [R1+0x320] ;  /* 0x0003200001247983 */ /* 0x002f280000300800 */
        /* <DEDUP_REMOVED lines=12> */
[----:B------:R-:W4:Y:S01]  /*14370*/  LDL.LU R0, [R1+0x354] ;  /* 0x0003540001007983 */ /* 0x000f220000300800 */
[----:B------:R-:W-:Y:S01]  /*14380*/  FADD R53, R59, R53 ;  /* 0x000000353b357221 */ /* 0x000fe20000000000 */
        /* <DEDUP_REMOVED lines=74> */
[----:B--2---:R-:W2:Y:S04]  /*14830*/  LDL.LU R40, [R1+0x38c] ;  /* 0x00038c0001287983 */ /* 0x004ea80000300800 */
        /* <DEDUP_REMOVED lines=167> */
[----:B------:R-:W-:Y:S01]  /*152b0*/  FADD R24, R150, R24 ;  /* 0x0000001896187221 */ /* 0x000fe20000000000 */
[----:B------:R-:W-:-:S05]  /*152c0*/  FADD R0, R0, R151 ;  /* 0x0000009700007221 */ /* 0x000fca0000000000 */
[----:B------:R0:W-:Y:S04]  /*152d0*/  STL [R1+0x44c], R0 ;  /* 0x00044c0001007387 */ /* 0x0001e80000100800 */
[----:B------:R0:W-:Y:S04]  /*152e0*/  STL [R1+0x444], R25 ;  /* 0x0004441901007387 */ /* 0x0001e80000100800 */
[----:B------:R0:W-:Y:S02]  /*152f0*/  STL [R1+0x448], R24 ;  /* 0x0004481801007387 */ /* 0x0001e40000100800 */
.L_x_32:
[----:B0-----:R-:W0:Y:S02]  /*15300*/  LDC R0, c[0x0][0x28c] ;  /* 0x0000a300ff007b82 */ /* 0x001e240000000800 */
[----:B0-----:R-:W-:-:S13]  /*15310*/  ISETP.GE.AND P0, PT, R0, 0x1, PT ;  /* 0x000000010000780c */ /* 0x001fda0003f06270 */
[----:B------:R-:W-:Y:S05]  /*15320*/  @!P0 BRA `(.L_x_33) ;  /* 0x0000000000648947 */ /* 0x000fea0003800000 */
[----:B------:R-:W-:-:S06]  /*15330*/  UISETP.NE.AND UP0, UPT, UR22, 0x3, UPT ;  /* 0x000000031600788c */ /* 0x000fcc000bf05270 */
[----:B------:R-:W-:-:S13]  /*15340*/  PLOP3.LUT P0, PT, PT, PT, UP0, 0x80, 0x0 ;  /* 0x000000000000781c */ /* 0x000fda0003f0f008 */
[----:B------:R-:W-:Y:S05]  /*15350*/  @!P0 BRA `(.L_x_34) ;  /* 0x0000000000048947 */ /* 0x000fea0003800000 */
[----:B------:R-:W-:Y:S01]  /*15360*/  BPT.TRAP 0x1 ;  /* 0x000000040000795c */ /* 0x000fe20000300000 */
.L_x_34:
[----:B------:R-:W2:Y:S01]  /*15370*/  LDL R0, [R1+0x450] ;  /* 0x0004500001007983 */ /* 0x000ea20000100800 */
[----:B------:R-:W-:Y:S01]  /*15380*/  BSSY B0, `(.L_x_35) ;  /* 0x000000f000007945 */ /* 0x000fe20003800000 */
[----:B--2---:R-:W-:-:S13]  /*15390*/  ISETP.NE.AND P0, PT, R0, RZ, PT ;  /* 0x000000ff0000720c */ /* 0x004fda0003f05270 */
[----:B------:R-:W-:Y:S05]  /*153a0*/  @!P0 BRA `(.L_x_36) ;  /* 0x0000000000308947 */ /* 0x000fea0003800000 */
[----:B------:R-:W2:Y:S01]  /*153b0*/  LDL R24, [R1+0x454] ;  /* 0x0004540001187983 */ /* 0x000ea20000100800 */
[----:B------:R-:W-:-:S04]  /*153c0*/  UISETP.LT.AND UP0, UPT, UR10, 0x1, UPT ;  /* 0x000000010a00788c */ /* 0x000fc8000bf01270 */
[----:B------:R-:W-:-:S04]  /*153d0*/  USEL UR8, UR10, 0x1, UP0 ;  /* 0x000000010a087887 */ /* 0x000fc80008000000 */
[----:B------:R-:W-:-:S04]  /*153e0*/  UIADD3 UR8, UR5, UR10, -UR8 ;  /* 0x0000000a05087290 */ /* 0x000fc8000fffe808 */
[----:B------:R-:W-:-:S04]  /*153f0*/  UIMAD.WIDE.U32 UR6, UR8, -0x55555555, URZ ;  /* 0xaaaaaaab080678a5 */ /* 0x000fc8000f8e003f */
[----:B------:R-:W-:-:S04]  /*15400*/  USHF.R.U32.HI UR6, URZ, 0x1, UR7 ;  /* 0x000000013f067899 */ /* 0x000fc80008011607 */
[----:B------:R-:W-:-:S04]  /*15410*/  UIMAD UR8, UR6, -0x3, UR8 ;  /* 0xfffffffd060878a4 */ /* 0x000fc8000f8e0208 */
[----:B------:R-:W-:-:S04]  /*15420*/  ULEA UR8, UR8, UR12, 0x3 ;  /* 0x0000000c08087291 */ /* 0x000fc8000f8e183f */
[----:B------:R-:W-:-:S06]  /*15430*/  UIADD3 UR8, UR8, 0x18, URZ ;  /* 0x0000001808087890 */ /* 0x000fcc000fffe03f */
[----:B------:R-:W-:-:S05]  /*15440*/  IMAD.U32 R0, RZ, RZ, UR8 ;  /* 0x00000008ff007e24 */ /* 0x000fca000f8e00ff */
[----:B--2---:R-:W-:-:S04]  /*15450*/  PRMT R0, R24, 0x654, R0 ;  /* 0x0000065418007816 */ /* 0x004fc80000000000 */
[----:B------:R0:W-:Y:S03]  /*15460*/  SYNCS.ARRIVE.TRANS64.RED.A1T0 RZ, [R0+URZ], RZ ;  /* 0x000000ff00ff79a7 */ /* 0x0001e6000810043f */
.L_x_36:
[----:B------:R-:W-:Y:S05]  /*15470*/  BSYNC B0 ;  /* 0x0000000000007941 */ /* 0x000fea0003800000 */
.L_x_35:
[----:B------:R-:W-:-:S06]  /*15480*/  UISETP.GT.U32.AND UP0, UPT, UR13, 0x1, UPT ;  /* 0x000000010d00788c */ /* 0x000fcc000bf04070 */
[----:B------:R-:W-:-:S13]  /*15490*/  PLOP3.LUT P0, PT, PT, PT, UP0, 0x80, 0x0 ;  /* 0x000000000000781c */ /* 0x000fda0003f0f008 */
[----:B------:R-:W-:Y:S05]  /*154a0*/  @P0 BRA `(.L_x_33) ;  /* 0x0000000000040947 */ /* 0x000fea0003800000 */
[----:B------:R-:W-:Y:S01]  /*154b0*/  BPT.TRAP 0x1 ;  /* 0x000000040000795c */ /* 0x000fe20000300000 */
.L_x_33:
[----:B------:R-:W2:Y:S01]  /*154c0*/  LDL.LU R28, [R1+0x464] ;  /* 0x00046400011c7983 */ /* 0x000ea20000300800 */
[----:B------:R-:W3:Y:S01]  /*154d0*/  LDC R25, c[0x0][0x288] ;  /* 0x0000a200ff197b82 */ /* 0x000ee20000000800 */
[----:B------:R-:W4:Y:S01]  /*154e0*/  S2R R27, SR_TID.X ;  /* 0x00000000001b7919 */ /* 0x000f220000002100 */
[----:B------:R-:W-:Y:S01]  /*154f0*/  UIADD3 UR8, UR10, UR5, URZ ;  /* 0x000000050a087290 */ /* 0x000fe2000fffe03f */
[----:B------:R-:W-:Y:S01]  /*15500*/  ULDC UR6, c[0x0][0x284] ;  /* 0x0000a10000067ab9 */ /* 0x000fe20000000800 */
[----:B------:R-:W0:Y:S01]  /*15510*/  LDL.LU R26, [R1+0x460] ;  /* 0x00046000011a7983 */ /* 0x000e220000300800 */
[----:B------:R-:W-:Y:S01]  /*15520*/  USHF.R.S32.HI UR11, URZ, 0x1f, UR9 ;  /* 0x0000001f3f0b7899 */ /* 0x000fe20008011409 */
[----:B------:R-:W-:Y:S01]  /*15530*/  IMAD.MOV.U32 R41, RZ, RZ, -0x1 ;  /* 0xffffffffff297424 */ /* 0x000fe200078e00ff */
[----:B------:R-:W-:Y:S01]  /*15540*/  UISETP.GT.U32.AND UP0, UPT, UR8, 0x2, UPT ;  /* 0x000000020800788c */ /* 0x000fe2000bf04070 */
[----:B------:R-:W-:Y:S01]  /*15550*/  ULDC.64 UR16, c[0x0][0x5d0] ;  /* 0x0001740000107ab9 */ /* 0x000fe20000000a00 */
[----:B------:R-:W-:-:S02]  /*15560*/  UISETP.GE.U32.AND UP1, UPT, UR10, 0x3, UPT ;  /* 0x000000030a00788c */ /* 0x000fc4000bf26070 */
[----:B------:R-:W-:Y:S02]  /*15570*/  UIMAD UR5, UR11, UR16, URZ ;  /* 0x000000100b0572a4 */ /* 0x000fe4000f8e023f */
[----:B------:R-:W-:Y:S01]  /*15580*/  UISETP.LT.U32.AND UP0, UPT, UR10, 0x3, UP0 ;  /* 0x000000030a00788c */ /* 0x000fe20008701070 */
[C---:B----4-:R-:W-:Y:S01]  /*15590*/  LOP3.LUT R24, R27.reuse, 0x3, RZ, 0xc0, !PT ;  /* 0x000000031b187812 */ /* 0x050fe200078ec0ff */
[----:B------:R-:W-:Y:S01]  /*155a0*/  IMAD.SHL.U32 R32, R27, 0x2, RZ ;  /* 0x000000021b207824 */ /* 0x000fe200078e00ff */
[----:B------:R-:W-:-:S03]  /*155b0*/  SHF.R.U32.HI R34, RZ, 0x7, R27 ;  /* 0x00000007ff227819 */ /* 0x000fc6000001161b */
[----:B---3--:R-:W-:Y:S01]  /*155c0*/  IMAD R24, R24, -0x2, R25 ;  /* 0xfffffffe18187824 */ /* 0x008fe200078e0219 */
[----:B------:R-:W-:Y:S02]  /*155d0*/  LOP3.LUT R34, R34, 0x1, RZ, 0xc0, !PT ;  /* 0x0000000122227812 */ /* 0x000fe400078ec0ff */
[----:B------:R-:W-:-:S03]  /*155e0*/  LOP3.LUT R32, R32, 0x6, RZ, 0xc0, !PT ;  /* 0x0000000620207812 */ /* 0x000fc600078ec0ff */
[----:B------:R-:W-:Y:S02]  /*155f0*/  IMAD.SHL.U32 R35, R34, 0x40, RZ ;  /* 0x0000004022237824 */ /* 0x000fe400078e00ff */
[----:B--2---:R-:W-:-:S04]  /*15600*/  IMAD.WIDE R36, R28, 0x100, RZ ;  /* 0x000001001c247825 */ /* 0x004fc800078e02ff */
[----:B0-----:R-:W-:Y:S01]  /*15610*/  IMAD.SHL.U32 R0, R26, 0x100, RZ ;  /* 0x000001001a007824 */ /* 0x001fe200078e00ff */
[----:B------:R-:W-:Y:S01]  /*15620*/  PRMT R32, R32, 0x6540, R26 ;  /* 0x0000654020207816 */ /* 0x000fe2000000001a */
[----:B------:R-:W-:-:S03]  /*15630*/  IMAD.U32 R26, RZ, RZ, UR16 ;  /* 0x00000010ff1a7e24 */ /* 0x000fc6000f8e00ff */
[----:B------:R-:W-:Y:S01]  /*15640*/  ISETP.GE.AND P0, PT, R0, R25, PT ;  /* 0x000000190000720c */ /* 0x000fe20003f06270 */
[----:B------:R-:W-:Y:S01]  /*15650*/  IMAD.IADD R0, R24, 0x1, -R0 ;  /* 0x0000000118007824 */ /* 0x000fe200078e0a00 */
[----:B------:R-:W-:Y:S02]  /*15660*/  SHF.R.U32.HI R24, RZ, 0x2, R27 ;  /* 0x00000002ff187819 */ /* 0x000fe4000001161b */
[----:B------:R-:W-:Y:S02]  /*15670*/  LOP3.LUT R25, R27, 0x60, RZ, 0xc0, !PT ;  /* 0x000000601b197812 */ /* 0x000fe400078ec0ff */
[----:B------:R-:W-:Y:S02]  /*15680*/  LOP3.LUT R24, R24, 0x7, RZ, 0xc0, !PT ;  /* 0x0000000718187812 */ /* 0x000fe400078ec0ff */
[----:B------:R-:W-:Y:S02]  /*15690*/  SHF.R.U32.HI R25, RZ, 0x1, R25 ;  /* 0x00000001ff197819 */ /* 0x000fe40000011619 */
[----:B------:R-:W-:-:S02]  /*156a0*/  LOP3.LUT R35, R35, 0x40, R24, 0xe2, !PT ;  /* 0x0000004023237812 */ /* 0x000fc400078ee218 */
[----:B------:R-:W-:Y:S02]  /*156b0*/  IADD3 R24, RZ, -R25, -R24 ;  /* 0x80000019ff187210 */ /* 0x000fe40007ffe818 */
[----:B------:R-:W-:Y:S02]  /*156c0*/  SHF.R.S32.HI R33, RZ, 0x1f, R32 ;  /* 0x0000001fff217819 */ /* 0x000fe40000011420 */
[----:B------:R-:W-:Y:S01]  /*156d0*/  LOP3.LUT R35, R36, R35, R25, 0xfe, !PT ;  /* 0x0000002324237212 */ /* 0x000fe200078efe19 */
[----:B------:R-:W-:Y:S02]  /*156e0*/  IMAD R34, R34, -0x40, R24 ;  /* 0xffffffc022227824 */ /* 0x000fe400078e0218 */
[----:B------:R-:W-:Y:S02]  /*156f0*/  IMAD.SHL.U32 R24, R28, 0x100, RZ ;  /* 0x000001001c187824 */ /* 0x000fe400078e00ff */
[----:B------:R-:W-:-:S03]  /*15700*/  IMAD.WIDE.U32 R26, R26, UR9, R32 ;  /* 0x000000091a1a7c25 */ /* 0x000fc6000f8e0020 */
[C---:B------:R-:W-:Y:S02]  /*15710*/  IADD3 R34, -R24.reuse, UR6, R34 ;  /* 0x0000000618227c10 */ /* 0x040fe4000fffe122 */
[----:B------:R-:W-:Y:S01]  /*15720*/  ISETP.GE.OR P0, PT, R24, UR6, P0 ;  /* 0x0000000618007c0c */ /* 0x000fe20008706670 */
[----:B------:R-:W-:-:S04]  /*15730*/  UIMAD.WIDE.U32 UR6, UR8, -0x55555555, URZ ;  /* 0xaaaaaaab080678a5 */ /* 0x000fc8000f8e003f */
[----:B------:R-:W-:Y:S02]  /*15740*/  USHF.R.U32.HI UR6, URZ, 0x1, UR7 ;  /* 0x000000013f067899 */ /* 0x000fe40008011607 */
[----:B------:R-:W-:Y:S02]  /*15750*/  UIMAD UR7, UR9, UR17, UR5 ;  /* 0x00000011090772a4 */ /* 0x000fe4000f8e0205 */
[----:B------:R-:W-:-:S04]  /*15760*/  USEL UR5, URZ, 0x1, !UP0 ;  /* 0x000000013f057887 */ /* 0x000fc8000c000000 */
[----:B------:R-:W-:Y:S01]  /*15770*/  ULOP3.LUT UR4, UR4, UR5, URZ, 0x3c, !UPT ;  /* 0x0000000504047292 */ /* 0x000fe2000f8e3c3f */
[----:B------:R-:W-:Y:S01]  /*15780*/  VIADD R27, R27, UR7 ;  /* 0x000000071b1b7c36 */ /* 0x000fe20008000000 */
[----:B------:R-:W-:Y:S02]  /*15790*/  UIMAD UR5, UR6, -0x3, UR8 ;  /* 0xfffffffd060578a4 */ /* 0x000fe4000f8e0208 */
[----:B------:R-:W-:Y:S01]  /*157a0*/  @UP1 ULOP3.LUT UR4, UR4, 0x1, UR6, 0x78, !UPT ;  /* 0x0000000104041892 */ /* 0x000fe2000f8e7806 */
[----:B------:R-:W-:Y:S11]  /*157b0*/  @P0 BRA `(.L_x_37) ;  /* 0x0000012400ac0947 */ /* 0x000ff60003800000 */
[----:B------:R-:W0:Y:S01]  /*157c0*/  LDC.64 R28, c[0x0][0x5c8] ;  /* 0x00017200ff1c7b82 */ /* 0x000e220000000a00 */
[----:B------:R-:W-:Y:S01]  /*157d0*/  ULDC.64 UR6, c[0x0][0x5c0] ;  /* 0x0001700000067ab9 */ /* 0x000fe20000000a00 */
[----:B------:R-:W-:Y:S01]  /*157e0*/  BSSY B0, `(.L_x_37) ;  /* 0x0001268000007945 */ /* 0x000fe20003800000 */
[-C--:B0-----:R-:W-:Y:S01]  /*157f0*/  IMAD R24, R37, R28.reuse, RZ ;  /* 0x0000001c25187224 */ /* 0x081fe200078e02ff */
[----:B------:R-:W-:Y:S01]  /*15800*/  SHF.L.U64.HI R38, R28, 0x3, R29 ;  /* 0x000000031c267819 */ /* 0x000fe2000001021d */
[----:B------:R-:W-:-:S04]  /*15810*/  IMAD.WIDE.U32 R26, R35, R28, R26 ;  /* 0x0000001c231a7225 */ /* 0x000fc800078e001a */
[----:B------:R-:W-:Y:S01]  /*15820*/  IMAD R24, R35, R29, R24 ;  /* 0x0000001d23187224 */ /* 0x000fe200078e0218 */
[C---:B------:R-:W-:Y:S01]  /*15830*/  LEA R30, P2, R28.reuse, R26, 0x7 ;  /* 0x0000001a1c1e7211 */ /* 0x040fe200078438ff */
[----:B------:R-:W-:Y:S02]  /*15840*/  IMAD.SHL.U32 R25, R28, 0x8, RZ ;  /* 0x000000081c197824 */ /* 0x000fe400078e00ff */
[----:B------:R-:W-:Y:S01]  /*15850*/  IMAD.IADD R27, R27, 0x1, R24 ;  /* 0x000000011b1b7824 */ /* 0x000fe200078e0218 */
[C---:B------:R-:W-:Y:S02]  /*15860*/  IADD3 R24, P5, R26.reuse, UR6, RZ ;  /* 0x000000061a187c10 */ /* 0x040fe4000ffbe0ff */
[----:B------:R-:W-:Y:S02]  /*15870*/  IADD3 R26, P0, P1, R26, UR6, R25 ;  /* 0x000000061a1a7c10 */ /* 0x000fe4000f91e019 */
[----:B------:R-:W-:Y:S02]  /*15880*/  LEA.HI.X R31, R28, R27, R29, 0x7, P2 ;  /* 0x0000001b1c1f7211 */ /* 0x000fe400010f3c1d */
[----:B------:R-:W-:-:S02]  /*15890*/  IADD3 R28, P2, P3, R30, UR6, R25 ;  /* 0x000000061e1c7c10 */ /* 0x000fc4000fb5e019 */
[----:B------:R-:W-:Y:S02]  /*158a0*/  IADD3.X R25, R27, UR7, RZ, P5, !PT ;  /* 0x000000071b197c10 */ /* 0x000fe4000affe4ff */
[----:B------:R-:W-:Y:S02]  /*158b0*/  FSETP.NEU.AND P5, PT, RZ, UR21, PT ;  /* 0x00000015ff007c0b */ /* 0x000fe4000bfad000 */
[----:B------:R-:W-:Y:S02]  /*158c0*/  IADD3 R30, P6, R30, UR6, RZ ;  /* 0x000000061e1e7c10 */ /* 0x000fe4000ffde0ff */
[--C-:B------:R-:W-:Y:S02]  /*158d0*/  IADD3.X R29, R31, UR7, R38.reuse, P2, P3 ;  /* 0x000000071f1d7c10 */ /* 0x100fe400097e6426 */
[----:B------:R-:W-:Y:S02]  /*158e0*/  IADD3.X R27, R27, UR7, R38, P0, P1 ;  /* 0x000000071b1b7c10 */ /* 0x000fe400087e2426 */
[----:B------:R-:W-:-:S05]  /*158f0*/  IADD3.X R31, R31, UR7, RZ, P6, !PT ;  /* 0x000000071f1f7c10 */ /* 0x000fca000b7fe4ff */
[----:B------:R-:W-:Y:S05]  /*15900*/  @!P5 BRA `(.L_x_38) ;  /* 0x000000d800f4d947 */ /* 0x000fea0003800000 */
[----:B------:R-:W-:Y:S01]  /*15910*/  ULDC.64 UR6, c[0x0][0x5b8] ;  /* 0x00016e0000067ab9 */ /* 0x000fe20000000a00 */
[----:B------:R-:W-:Y:S01]  /*15920*/  BSSY B1, `(.L_x_39) ;  /* 0x0000013000017945 */ /* 0x000fe20003800000 */
[----:B------:R-:W-:Y:S01]  /*15930*/  IMAD.U32 R38, RZ, RZ, UR6 ;  /* 0x00000006ff267e24 */ /* 0x000fe2000f8e00ff */
[----:B------:R-:W-:-:S03]  /*15940*/  UIMAD UR6, UR11, UR6, URZ ;  /* 0x000000060b0672a4 */ /* 0x000fc6000f8e023f */
[----:B------:R-:W-:Y:S01]  /*15950*/  IMAD.WIDE.U32 R32, R38, UR9, R32 ;  /* 0x0000000926207c25 */ /* 0x000fe2000f8e0020 */
[----:B------:R-:W-:-:S03]  /*15960*/  UIMAD UR6, UR9, UR7, UR6 ;  /* 0x00000007090672a4 */ /* 0x000fc6000f8e0206 */
[----:B------:R-:W-:Y:S01]  /*15970*/  IMAD.MOV.U32 R38, RZ, RZ, R32 ;  /* 0x000000ffff267224 */ /* 0x000fe200078e0020 */
[----:B------:R-:W-:Y:S02]  /*15980*/  ULDC.64 UR8, c[0x0][0x5a8] ;  /* 0x00016a0000087ab9 */ /* 0x000fe40000000a00 */
[----:B------:R-:W-:Y:S01]  /*15990*/  VIADD R39, R33, UR6 ;  /* 0x0000000621277c36 */ /* 0x000fe20008000000 */
[----:B------:R-:W-:Y:S02]  /*159a0*/  ULDC.64 UR6, c[0x0][0x5b0] ;  /* 0x00016c0000067ab9 */ /* 0x000fe40000000a00 */
[----:B------:R-:W-:Y:S02]  /*159b0*/  IMAD R40, R37, UR6, RZ ;  /* 0x0000000625287c24 */ /* 0x000fe4000f8e02ff */
[----:B------:R-:W-:-:S04]  /*159c0*/  IMAD.WIDE.U32 R32, R35, UR6, R38 ;  /* 0x0000000623207c25 */ /* 0x000fc8000f8e0026 */
[----:B------:R-:W-:Y:S01]  /*159d0*/  IMAD R40, R35, UR7, R40 ;  /* 0x0000000723287c24 */ /* 0x000fe2000f8e0228 */
[----:B------:R-:W-:-:S04]  /*159e0*/  IADD3 R32, P0, R32, UR8, RZ ;  /* 0x0000000820207c10 */ /* 0x000fc8000ff1e0ff */
[--C-:B------:R-:W-:Y:S02]  /*159f0*/  IADD3.X R33, R33, UR9, R40.reuse, P0, !PT ;  /* 0x0000000921217c10 */ /* 0x100fe400087fe428 */
[----:B------:R-:W-:Y:S02]  /*15a00*/  ISETP.GE.AND P0, PT, R34, 0x1, PT ;  /* 0x000000012200780c */ /* 0x000fe40003f06270 */
[----:B------:R-:W-:Y:S02]  /*15a10*/  PRMT R40, RZ, 0x7610, R40 ;  /* 0x00007610ff287816 */ /* 0x000fe40000000028 */
[----:B------:R-:W-:-:S13]  /*15a20*/  ISETP.LT.OR P1, PT, R0, 0x1, !P0 ;  /* 0x000000010000780c */ /* 0x000fda0004721670 */
[----:B------:R-:W-:Y:S05]  /*15a30*/  @P1 BRA `(.L_x_40) ;  /* 0x0000000000041947 */ /* 0x000fea0003800000 */
[----:B------:R0:W5:Y:S02]  /*15a40*/  LDG.E.U8 R40, desc[UR14][R32.64] ;  /* 0x0000000e20287981 */ /* 0x000164000c1e1100 */
.L_x_40:
[----:B------:R-:W-:Y:S05]  /*15a50*/  BSYNC B1 ;  /* 0x0000000000017941 */ /* 0x000fea0003800000 */
.L_x_39:
[----:B-----5:R-:W-:Y:S01]  /*15a60*/  LOP3.LUT R40, R40, 0xff, RZ, 0xc0, !PT ;  /* 0x000000ff28287812 */ /* 0x020fe200078ec0ff */
[----:B------:R-:W-:Y:S03]  /*15a70*/  BSSY B1, `(.L_x_41) ;  /* 0x000000b000017945 */ /* 0x000fe60003800000 */
[----:B------:R-:W-:-:S05]  /*15a80*/  F2FP.F16.E4M3.UNPACK_B R40, R40 ;  /* 0x00000028ff28723e */ /* 0x000fca00020006ff */
[----:B------:R-:W-:-:S05]  /*15a90*/  HADD2.F32 R40, -RZ, R40.H0_H0 ;  /* 0x20000028ff287230 */ /* 0x000fca0000004100 */
[----:B------:R-:W-:-:S04]  /*15aa0*/  FMUL R40, R40, UR21 ;  /* 0x0000001528287c20 */ /* 0x000fc80008400000 */
[----:B------:R-:W-:-:S05]  /*15ab0*/  FFMA R2, R2, UR20, R40 ;  /* 0x0000001402027c23 */ /* 0x000fca0008000028 */
[----:B------:R-:W-:-:S05]  /*15ac0*/  F2FP.SATFINITE.E4M3.F32.PACK_AB_MERGE_C R2, RZ, R2, RZ ;  /* 0x00000002ff02723e */ /* 0x000fca00048070ff */
[----:B------:R2:W-:Y:S01]  /*15ad0*/  @!P1 STG.E.U8 desc[UR14][R24.64], R2 ;  /* 0x0000000218009986 */ /* 0x0005e2000c10110e */
[----:B------:R-:W-:Y:S02]  /*15ae0*/  ISETP.LT.OR P1, PT, R0, 0x2, !P0 ;  /* 0x000000020000780c */ /* 0x000fe40004721670 */
[----:B--2---:R-:W-:-:S11]  /*15af0*/  PRMT R2, RZ, 0x7610, R2 ;  /* 0x00007610ff027816 */ /* 0x004fd60000000002 */
[----:B------:R-:W-:Y:S05]  /*15b00*/  @P1 BRA `(.L_x_42) ;  /* 0x0000000000041947 */ /* 0x000fea0003800000 */
[----:B------:R2:W5:Y:S02]  /*15b10*/  LDG.E.U8 R2, desc[UR14][R32.64+0x1] ;  /* 0x0000010e20027981 */ /* 0x000564000c1e1100 */
.L_x_42:
[----:B------:R-:W-:Y:S05]  /*15b20*/  BSYNC B1 ;  /* 0x0000000000017941 */ /* 0x000fea0003800000 */
.L_x_41:
        /* <DEDUP_REMOVED lines=8> */
[----:B------:R-:W-:-:S05]  /*15bb0*/  IADD3 R2, P1, R35, 0x8, RZ ;  /* 0x0000000823027810 */ /* 0x000fca0007f3e0ff */
[----:B---3--:R-:W-:-:S04]  /*15bc0*/  IMAD.X R3, RZ, RZ, R37, P1 ;  /* 0x000000ffff037224 */ /* 0x008fc800008e0625 */
[----:B------:R-:W-:-:S04]  /*15bd0*/  IMAD R3, R3, UR6, RZ ;  /* 0x0000000603037c24 */ /* 0x000fc8000f8e02ff */
[C---:B------:R-:W-:Y:S02]  /*15be0*/  IMAD R40, R2.reuse, UR7, R3 ;  /* 0x0000000702287c24 */ /* 0x040fe4000f8e0203 */
[----:B------:R-:W-:-:S03]  /*15bf0*/  IMAD.WIDE.U32 R2, R2, UR6, R38 ;  /* 0x0000000602027c25 */ /* 0x000fc6000f8e0026 */
[----:B------:R-:W-:-:S04]  /*15c00*/  IADD3 R2, P1, R2, UR8, RZ ;  /* 0x0000000802027c10 */ /* 0x000fc8000ff3e0ff */
[--C-:B------:R-:W-:Y:S02]  /*15c10*/  IADD3.X R3, R3, UR9, R40.reuse, P1, !PT ;  /* 0x0000000903037c10 */ /* 0x100fe40008ffe428 */
[----:B------:R-:W-:Y:S02]  /*15c20*/  ISETP.GE.AND P1, PT, R34, 0x9, PT ;  /* 0x000000092200780c */ /* 0x000fe40003f26270 */
[----:B------:R-:W-:Y:S02]  /*15c30*/  PRMT R40, RZ, 0x7610, R40 ;  /* 0x00007610ff287816 */ /* 0x000fe40000000028 */
[----:B------:R-:W-:-:S13]  /*15c40*/  ISETP.LT.OR P2, PT, R0, 0x1, !P1 ;  /* 0x000000010000780c */ /* 0x000fda0004f41670 */
[----:B------:R-:W-:Y:S05]  /*15c50*/  @P2 BRA `(.L_x_44) ;  /* 0x0000000000042947 */ /* 0x000fea0003800000 */
[----:B------:R3:W5:Y:S02]  /*15c60*/  LDG.E.U8 R40, desc[UR14][R2.64] ;  /* 0x0000000e02287981 */ /* 0x000764000c1e1100 */
.L_x_44:
[----:B------:R-:W-:Y:S05]  /*15c70*/  BSYNC B1 ;  /* 0x0000000000017941 */ /* 0x000fea0003800000 */
.L_x_43:
        /* <DEDUP_REMOVED lines=9> */
[----:B----4-:R-:W-:-:S11]  /*15d10*/  PRMT R4, RZ, 0x7610, R4 ;  /* 0x00007610ff047816 */ /* 0x010fd60000000004 */
[----:B------:R-:W-:Y:S05]  /*15d20*/  @P2 BRA `(.L_x_46) ;  /* 0x0000000000042947 */ /* 0x000fea0003800000 */
[----:B------:R4:W5:Y:S02]  /*15d30*/  LDG.E.U8 R4, desc[UR14][R2.64+0x1] ;  /* 0x0000010e02047981 */ /* 0x000964000c1e1100 */
.L_x_46:
[----:B------:R-:W-:Y:S05]  /*15d40*/  BSYNC B1 ;  /* 0x0000000000017941 */ /* 0x000fea0003800000 */
.L_x_45:
[----:B-----5:R-:W-:Y:S01]  /*15d50*/  LOP3.LUT R4, R4, 0xff, RZ, 0xc0, !PT ;  /* 0x000000ff04047812 */ /* 0x020fe200078ec0ff */
[----:B------:R-:W-:Y:S01]  /*15d60*/  BSSY B1, `(.L_x_47) ;  /* 0x000000b000017945 */ /* 0x000fe20003800000 */
[----:B------:R-:W-:Y:S02]  /*15d70*/  ISETP.LT.OR P3, PT, R0, 0x9, !P0 ;  /* 0x000000090000780c */ /* 0x000fe40004761670 */
[----:B------:R-:W-:-:S05]  /*15d80*/  F2FP.F16.E4M3.UNPACK_B R4, R4 ;  /* 0x00000004ff04723e */ /* 0x000fca00020006ff */
[----:B------:R-:W-:-:S05]  /*15d90*/  HADD2.F32 R4, -RZ, R4.H0_H0 ;  /* 0x20000004ff047230 */ /* 0x000fca0000004100 */
[----:B------:R-:W-:-:S04]  /*15da0*/  FMUL R4, R4, UR21 ;  /* 0x0000001504047c20 */ /* 0x000fc80008400000 */
[--C-:B------:R-:W-:Y:S01]  /*15db0*/  FFMA R5, R5, UR20, R4.reuse ;  /* 0x0000001405057c23 */ /* 0x100fe20008000004 */
[----:B------:R-:W-:-:S04]  /*15dc0*/  PRMT R4, RZ, 0x7610, R4 ;  /* 0x00007610ff047816 */ /* 0x000fc80000000004 */
[----:B------:R-:W-:-:S05]  /*15dd0*/  F2FP.SATFINITE.E4M3.F32.PACK_AB_MERGE_C R5, RZ, R5, RZ ;  /* 0x00000005ff05723e */ /* 0x000fca00048070ff */
[----:B------:R0:W-:Y:S01]  /*15de0*/  @!P2 STG.E.U8 desc[UR14][R26.64+0x1], R5 ;  /* 0x000001051a00a986 */ /* 0x0001e2000c10110e */
[----:B------:R-:W-:Y:S05]  /*15df0*/  @P3 BRA `(.L_x_48) ;  /* 0x0000000000043947 */ /* 0x000fea0003800000 */
[----:B------:R0:W5:Y:S02]  /*15e00*/  LDG.E.U8 R4, desc[UR14][R32.64+0x8] ;  /* 0x0000080e20047981 */ /* 0x000164000c1e1100 */
.L_x_48:
[----:B------:R-:W-:Y:S05]  /*15e10*/  BSYNC B1 ;  /* 0x0000000000017941 */ /* 0x000fea0003800000 */
.L_x_47:
        /* <DEDUP_REMOVED lines=12> */
.L_x_50:
[----:B------:R-:W-:Y:S05]  /*15ee0*/  BSYNC B1 ;  /* 0x0000000000017941 */ /* 0x000fea0003800000 */
.L_x_49:
        /* <DEDUP_REMOVED lines=12> */
.L_x_52:
[----:B------:R-:W-:Y:S05]  /*15fb0*/  BSYNC B1 ;  /* 0x0000000000017941 */ /* 0x000fea0003800000 */
.L_x_51:
        /* <DEDUP_REMOVED lines=12> */
.L_x_54:
[----:B------:R-:W-:Y:S05]  /*16080*/  BSYNC B1 ;  /* 0x0000000000017941 */ /* 0x000fea0003800000 */
.L_x_53:
        /* <DEDUP_REMOVED lines=12> */
.L_x_56:
[----:B------:R-:W-:Y:S05]  /*16150*/  BSYNC B1 ;  /* 0x0000000000017941 */ /* 0x000fea0003800000 */
.L_x_55:
        /* <DEDUP_REMOVED lines=12> */
.L_x_58:
[----:B------:R-:W-:Y:S05]  /*16220*/  BSYNC B1 ;  /* 0x0000000000017941 */ /* 0x000fea0003800000 */
.L_x_57:
        /* <DEDUP_REMOVED lines=12> */
.L_x_60:
[----:B------:R-:W-:Y:S05]  /*162f0*/  BSYNC B1 ;  /* 0x0000000000017941 */ /* 0x000fea0003800000 */
.L_x_59:
        /* <DEDUP_REMOVED lines=12> */
.L_x_62:
[----:B------:R-:W-:Y:S05]  /*163c0*/  BSYNC B1 ;  /* 0x0000000000017941 */ /* 0x000fea0003800000 */
.L_x_61:
        /* <DEDUP_REMOVED lines=12> */
.L_x_64:
[----:B------:R-:W-:Y:S05]  /*16490*/  BSYNC B1 ;  /* 0x0000000000017941 */ /* 0x000fea0003800000 */
.L_x_63:
        /* <DEDUP_REMOVED lines=12> */
.L_x_66:
[----:B------:R-:W-:Y:S05]  /*16560*/  BSYNC B1 ;  /* 0x0000000000017941 */ /* 0x000fea0003800000 */
.L_x_65:
        /* <DEDUP_REMOVED lines=12> */
.L_x_68:
[----:B------:R-:W-:Y:S05]  /*16630*/  BSYNC B1 ;  /* 0x0000000000017941 */ /* 0x000fea0003800000 */
.L_x_67:
        /* <DEDUP_REMOVED lines=12> */
.L_x_70:
[----:B------:R-:W-:Y:S05]  /*16700*/  BSYNC B1 ;  /* 0x0000000000017941 */ /* 0x000fea0003800000 */
.L_x_69:
        /* <DEDUP_REMOVED lines=12> */
.L_x_72:
[----:B------:R-:W-:Y:S05]  /*167d0*/  BSYNC B1 ;  /* 0x0000000000017941 */ /* 0x000fea0003800000 */
.L_x_71:
        /* <DEDUP_REMOVED lines=12> */
.L_x_74:
[----:B------:R-:W-:Y:S05]  /*168a0*/  BSYNC B1 ;  /* 0x0000000000017941 */ /* 0x000fea0003800000 */
.L_x_73:
        /* <DEDUP_REMOVED lines=12> */
.L_x_76:
[----:B------:R-:W-:Y:S05]  /*16970*/  BSYNC B1 ;  /* 0x0000000000017941 */ /* 0x000fea0003800000 */
.L_x_75:
        /* <DEDUP_REMOVED lines=12> */
.L_x_78:
[----:B------:R-:W-:Y:S05]  /*16a40*/  BSYNC B1 ;  /* 0x0000000000017941 */ /* 0x000fea0003800000 */
.L_x_77:
        /* <DEDUP_REMOVED lines=12> */
.L_x_80:
[----:B------:R-:W-:Y:S05]  /*16b10*/  BSYNC B1 ;  /* 0x0000000000017941 */ /* 0x000fea0003800000 */
.L_x_79:
        /* <DEDUP_REMOVED lines=12> */
.L_x_82:
[----:B------:R-:W-:Y:S05]  /*16be0*/  BSYNC B1 ;  /* 0x0000000000017941 */ /* 0x000fea0003800000 */
.L_x_81:
        /* <DEDUP_REMOVED lines=12> */
.L_x_84:
[----:B------:R-:W-:Y:S05]  /*16cb0*/  BSYNC B1 ;  /* 0x0000000000017941 */ /* 0x000fea0003800000 */
.L_x_83:
        /* <DEDUP_REMOVED lines=12> */
.L_x_86:
[----:B------:R-:W-:Y:S05]  /*16d80*/  BSYNC B1 ;  /* 0x0000000000017941 */ /* 0x000fea0003800000 */
.L_x_85:
        /* <DEDUP_REMOVED lines=12> */
.L_x_88:
[----:B------:R-:W-:Y:S05]  /*16e50*/  BSYNC B1 ;  /* 0x0000000000017941 */ /* 0x000fea0003800000 */
.L_x_87:
        /* <DEDUP_REMOVED lines=12> */
.L_x_90:
[----:B------:R-:W-:Y:S05]  /*16f20*/  BSYNC B1 ;  /* 0x0000000000017941 */ /* 0x000fea0003800000 */
.L_x_89:
        /* <DEDUP_REMOVED lines=12> */
.L_x_92:
[----:B------:R-:W-:Y:S05]  /*16ff0*/  BSYNC B1 ;  /* 0x0000000000017941 */ /* 0x000fea0003800000 */
.L_x_91:
        /* <DEDUP_REMOVED lines=12> */
.L_x_94:
[----:B------:R-:W-:Y:S05]  /*170c0*/  BSYNC B1 ;  /* 0x0000000000017941 */ /* 0x000fea0003800000 */
.L_x_93:
        /* <DEDUP_REMOVED lines=12> */
.L_x_96:
[----:B------:R-:W-:Y:S05]  /*17190*/  BSYNC B1 ;  /* 0x0000000000017941 */ /* 0x000fea0003800000 */
.L_x_95:
        /* <DEDUP_REMOVED lines=12> */
.L_x_98:
[----:B------:R-:W-:Y:S05]  /*17260*/  BSYNC B1 ;  /* 0x0000000000017941 */ /* 0x000fea0003800000 */
.L_x_97:
        /* <DEDUP_REMOVED lines=12> */
.L_x_100:
[----:B------:R-:W-:Y:S05]  /*17330*/  BSYNC B1 ;  /* 0x0000000000017941 */ /* 0x000fea0003800000 */
.L_x_99:
        /* <DEDUP_REMOVED lines=12> */
.L_x_102:
[----:B------:R-:W-:Y:S05]  /*17400*/  BSYNC B1 ;  /* 0x0000000000017941 */ /* 0x000fea0003800000 */
.L_x_101:
        /* <DEDUP_REMOVED lines=12> */
.L_x_104:
[----:B------:R-:W-:Y:S05]  /*174d0*/  BSYNC B1 ;  /* 0x0000000000017941 */ /* 0x000fea0003800000 */
.L_x_103:
        /* <DEDUP_REMOVED lines=12> */
.L_x_106:
[----:B------:R-:W-:Y:S05]  /*175a0*/  BSYNC B1 ;  /* 0x0000000000017941 */ /* 0x000fea0003800000 */
.L_x_105:
        /* <DEDUP_REMOVED lines=12> */
.L_x_108:
[----:B------:R-:W-:Y:S05]  /*17670*/  BSYNC B1 ;  /* 0x0000000000017941 */ /* 0x000fea0003800000 */
.L_x_107:
        /* <DEDUP_REMOVED lines=12> */
.L_x_110:
[----:B------:R-:W-:Y:S05]  /*17740*/  BSYNC B1 ;  /* 0x0000000000017941 */ /* 0x000fea0003800000 */
.L_x_109:
        /* <DEDUP_REMOVED lines=12> */
.L_x_112:
[----:B------:R-:W-:Y:S05]  /*17810*/  BSYNC B1 ;  /* 0x0000000000017941 */ /* 0x000fea0003800000 */
.L_x_111:
        /* <DEDUP_REMOVED lines=12> */
.L_x_114:
[----:B------:R-:W-:Y:S05]  /*178e0*/  BSYNC B1 ;  /* 0x0000000000017941 */ /* 0x000fea0003800000 */
.L_x_113:
        /* <DEDUP_REMOVED lines=12> */
.L_x_116:
[----:B------:R-:W-:Y:S05]  /*179b0*/  BSYNC B1 ;  /* 0x0000000000017941 */ /* 0x000fea0003800000 */
.L_x_115:
        /* <DEDUP_REMOVED lines=12> */
.L_x_118:
[----:B------:R-:W-:Y:S05]  /*17a80*/  BSYNC B1 ;  /* 0x0000000000017941 */ /* 0x000fea0003800000 */
.L_x_117:
        /* <DEDUP_REMOVED lines=12> */
.L_x_120:
[----:B------:R-:W-:Y:S05]  /*17b50*/  BSYNC B1 ;  /* 0x0000000000017941 */ /* 0x000fea0003800000 */
.L_x_119:
        /* <DEDUP_REMOVED lines=12> */
.L_x_122:
[----:B------:R-:W-:Y:S05]  /*17c20*/  BSYNC B1 ;  /* 0x0000000000017941 */ /* 0x000fea0003800000 */
.L_x_121:
        /* <DEDUP_REMOVED lines=12> */
.L_x_124:
[----:B------:R-:W-:Y:S05]  /*17cf0*/  BSYNC B1 ;  /* 0x0000000000017941 */ /* 0x000fea0003800000 */
.L_x_123:
[----:B-----5:R-:W-:Y:S01]  /*17d00*/  LOP3.LUT R4, R4, 0xff, RZ, 0xc0, !PT ;  /* 0x000000ff04047812 */ /* 0x020fe200078ec0ff */
[----:B------:R-:W-:Y:S01]  /*17d10*/  BSSY B1, `(.L_x_125) ;  /* 0x000000b000017945 */ /* 0x000fe20003800000 */
[----:B------:R-:W-:Y:S02]  /*17d20*/  ISETP.LT.OR P2, PT, R0, 0x52, !P1 ;  /* 0x000000520000780c */ /* 0x000fe40004f41670 */
[----:B------:R-:W-:-:S05]  /*17d30*/  F2FP.F16.E4M3.UNPACK_B R4, R4 ;  /* 0x00000004ff04723e */ /* 0x000fca00020006ff */
[----:B------:R-:W-:-:S05]  /*17d40*/  HADD2.F32 R4, -RZ, R4.H0_H0 ;  /* 0x20000004ff047230 */ /* 0x000fca0000004100 */
[----:B------:R-:W-:-:S04]  /*17d50*/  FMUL R4, R4, UR21 ;  /* 0x0000001504047c20 */ /* 0x000fc80008400000 */
[----:B------:R-:W-:-:S05]  /*17d60*/  FFMA R4, R172, UR20, R4 ;  /* 0x00000014ac047c23 */ /* 0x000fca0008000004 */
[----:B0-----:R-:W-:Y:S02]  /*17d70*/  F2FP.SATFINITE.E4M3.F32.PACK_AB_MERGE_C R5, RZ, R4, RZ ;  /* 0x00000004ff05723e */ /* 0x001fe400048070ff */
[----:B------:R-:W-:-:S03]  /*17d80*/  PRMT R4, RZ, 0x7610, R4 ;  /* 0x00007610ff047816 */ /* 0x000fc60000000004 */
[----:B------:R0:W-:Y:S01]  /*17d90*/  @!P3 STG.E.U8 desc[UR14][R26.64+0x50], R5 ;  /* 0x000050051a00b986 */ /* 0x0001e2000c10110e */
[----:B------:R-:W-:Y:S05]  /*17da0*/  @P2 BRA `(.L_x_126) ;  /* 0x0000000000042947 */ /* 0x000fea0003800000 */
[----:B------:R0:W5:Y:S02]  /*17db0*/  LDG.E.U8 R4, desc[UR14][R2.64+0x51] ;  /* 0x0000510e02047981 */ /* 0x000164000c1e1100 */
.L_x_126:
[----:B------:R-:W-:Y:S05]  /*17dc0*/  BSYNC B1 ;  /* 0x0000000000017941 */ /* 0x000fea0003800000 */
.L_x_125:
        /* <DEDUP_REMOVED lines=12> */
.L_x_128:
[----:B------:R-:W-:Y:S05]  /*17e90*/  BSYNC B1 ;  /* 0x0000000000017941 */ /* 0x000fea0003800000 */
.L_x_127:
        /* <DEDUP_REMOVED lines=12> */
.L_x_130:
[----:B------:R-:W-:Y:S05]  /*17f60*/  BSYNC B1 ;  /* 0x0000000000017941 */ /* 0x000fea0003800000 */
.L_x_129:
        /* <DEDUP_REMOVED lines=12> */
.L_x_132:
[----:B------:R-:W-:Y:S05]  /*18030*/  BSYNC B1 ;  /* 0x0000000000017941 */ /* 0x000fea0003800000 */
.L_x_131:
[----:B-----5:R-:W-:Y:S01]  /*18040*/  LOP3.LUT R4, R4, 0xff, RZ, 0xc0, !PT ;  /* 0x000000ff04047812 */ /* 0x020fe200078ec0ff */
[----:B------:R-:W-:Y:S01]  /*18050*/  BSSY B1, `(.L_x_133) ;  /* 0x000000b000017945 */ /* 0x000fe20003800000 */
[----:B------:R-:W-:Y:S02]  /*18060*/  ISETP.LT.OR P2, PT, R0, 0x5a, !P1 ;  /* 0x0000005a0000780c */ /* 0x000fe40004f41670 */
[----:B------:R-:W-:-:S05]  /*18070*/  F2FP.F16.E4M3.UNPACK_B R4, R4 ;  /* 0x00000004ff04723e */ /* 0x000fca00020006ff */
[----:B------:R-:W-:-:S05]  /*18080*/  HADD2.F32 R4, -RZ, R4.H0_H0 ;  /* 0x20000004ff047230 */ /* 0x000fca0000004100 */
[----:B0-----:R-:W-:Y:S01]  /*18090*/  FMUL R5, R4, UR21 ;  /* 0x0000001504057c20 */ /* 0x001fe20008400000 */
[----:B------:R-:W-:-:S03]  /*180a0*/  PRMT R4, RZ, 0x7610, R4 ;  /* 0x00007610ff047816 */ /* 0x000fc60000000004 */
[----:B------:R-:W-:-:S05]  /*180b0*/  FFMA R5, R176, UR20, R5 ;  /* 0x00000014b0057c23 */ /* 0x000fca0008000005 */
[----:B------:R-:W-:-:S05]  /*180c0*/  F2FP.SATFINITE.E4M3.F32.PACK_AB_MERGE_C R5, RZ, R5, RZ ;  /* 0x00000005ff05723e */ /* 0x000fca00048070ff */
[----:B------:R0:W-:Y:S01]  /*180d0*/  @!P3 STG.E.U8 desc[UR14][R26.64+0x58], R5 ;  /* 0x000058051a00b986 */ /* 0x0001e2000c10110e */
[----:B------:R-:W-:Y:S05]  /*180e0*/  @P2 BRA `(.L_x_134) ;  /* 0x0000000000042947 */ /* 0x000fea0003800000 */
[----:B------:R0:W5:Y:S02]  /*180f0*/  LDG.E.U8 R4, desc[UR14][R2.64+0x59] ;  /* 0x0000590e02047981 */ /* 0x000164000c1e1100 */
.L_x_134:
[----:B------:R-:W-:Y:S05]  /*18100*/  BSYNC B1 ;  /* 0x0000000000017941 */ /* 0x000fea0003800000 */
.L_x_133:
        /* <DEDUP_REMOVED lines=12> */
.L_x_136:
[----:B------:R-:W-:Y:S05]  /*181d0*/  BSYNC B1 ;  /* 0x0000000000017941 */ /* 0x000fea0003800000 */
.L_x_135:
        /* <DEDUP_REMOVED lines=12> */
.L_x_138:
[----:B------:R-:W-:Y:S05]  /*182a0*/  BSYNC B1 ;  /* 0x0000000000017941 */ /* 0x000fea0003800000 */
.L_x_137:
        /* <DEDUP_REMOVED lines=12> */
.L_x_140:
[----:B------:R-:W-:Y:S05]  /*18370*/  BSYNC B1 ;  /* 0x0000000000017941 */ /* 0x000fea0003800000 */
.L_x_139:
        /* <DEDUP_REMOVED lines=12> */
.L_x_142:
[----:B------:R-:W-:Y:S05]  /*18440*/  BSYNC B1 ;  /* 0x0000000000017941 */ /* 0x000fea0003800000 */
.L_x_141:
        /* <DEDUP_REMOVED lines=12> */
.L_x_144:
[----:B------:R-:W-:Y:S05]  /*18510*/  BSYNC B1 ;  /* 0x0000000000017941 */ /* 0x000fea0003800000 */
.L_x_143:
        /* <DEDUP_REMOVED lines=12> */
.L_x_146:
[----:B------:R-:W-:Y:S05]  /*185e0*/  BSYNC B1 ;  /* 0x0000000000017941 */ /* 0x000fea0003800000 */
.L_x_145:
        /* <DEDUP_REMOVED lines=12> */
.L_x_148:
[----:B------:R-:W-:Y:S05]  /*186b0*/  BSYNC B1 ;  /* 0x0000000000017941 */ /* 0x000fea0003800000 */
.L_x_147:
        /* <DEDUP_REMOVED lines=12> */
.L_x_150:
[----:B------:R-:W-:Y:S05]  /*18780*/  BSYNC B1 ;  /* 0x0000000000017941 */ /* 0x000fea0003800000 */
.L_x_149:
        /* <DEDUP_REMOVED lines=12> */
.L_x_152:
[----:B------:R-:W-:Y:S05]  /*18850*/  BSYNC B1 ;  /* 0x0000000000017941 */ /* 0x000fea0003800000 */
.L_x_151:
        /* <DEDUP_REMOVED lines=12> */
.L_x_154:
[----:B------:R-:W-:Y:S05]  /*18920*/  BSYNC B1 ;  /* 0x0000000000017941 */ /* 0x000fea0003800000 */
.L_x_153:
        /* <DEDUP_REMOVED lines=12> */
.L_x_156:
[----:B------:R-:W-:Y:S05]  /*189f0*/  BSYNC B1 ;  /* 0x0000000000017941 */ /* 0x000fea0003800000 */
.L_x_155:
        /* <DEDUP_REMOVED lines=12> */
.L_x_158:
[----:B------:R-:W-:Y:S05]  /*18ac0*/  BSYNC B1 ;  /* 0x0000000000017941 */ /* 0x000fea0003800000 */
.L_x_157:
        /* <DEDUP_REMOVED lines=12> */
.L_x_160:
[----:B------:R-:W-:Y:S05]  /*18b90*/  BSYNC B1 ;  /* 0x0000000000017941 */ /* 0x000fea0003800000 */
.L_x_159:
        /* <DEDUP_REMOVED lines=12> */
.L_x_162:
[----:B------:R-:W-:Y:S05]  /*18c60*/  BSYNC B1 ;  /* 0x0000000000017941 */ /* 0x000fea0003800000 */
.L_x_161:
        /* <DEDUP_REMOVED lines=12> */
.L_x_164:
[----:B------:R-:W-:Y:S05]  /*18d30*/  BSYNC B1 ;  /* 0x0000000000017941 */ /* 0x000fea0003800000 */
.L_x_163:
        /* <DEDUP_REMOVED lines=12> */
.L_x_166:
[----:B------:R-:W-:Y:S05]  /*18e00*/  BSYNC B1 ;  /* 0x0000000000017941 */ /* 0x000fea0003800000 */
.L_x_165:
        /* <DEDUP_REMOVED lines=12> */
.L_x_168:
[----:B------:R-:W-:Y:S05]  /*18ed0*/  BSYNC B1 ;  /* 0x0000000000017941 */ /* 0x000fea0003800000 */
.L_x_167:
        /* <DEDUP_REMOVED lines=12> */
.L_x_170:
[----:B------:R-:W-:Y:S05]  /*18fa0*/  BSYNC B1 ;  /* 0x0000000000017941 */ /* 0x000fea0003800000 */
.L_x_169:
        /* <DEDUP_REMOVED lines=12> */
.L_x_172:
[----:B------:R-:W-:Y:S05]  /*19070*/  BSYNC B1 ;  /* 0x0000000000017941 */ /* 0x000fea0003800000 */
.L_x_171:
        /* <DEDUP_REMOVED lines=12> */
.L_x_174:
[----:B------:R-:W-:Y:S05]  /*19140*/  BSYNC B1 ;  /* 0x0000000000017941 */ /* 0x000fea0003800000 */
.L_x_173:
        /* <DEDUP_REMOVED lines=12> */
.L_x_176:
[----:B------:R-:W-:Y:S05]  /*19210*/  BSYNC B1 ;  /* 0x0000000000017941 */ /* 0x000fea0003800000 */
.L_x_175:
        /* <DEDUP_REMOVED lines=12> */
.L_x_178:
[----:B------:R-:W-:Y:S05]  /*192e0*/  BSYNC B1 ;  /* 0x0000000000017941 */ /* 0x000fea0003800000 */
.L_x_177:
        /* <DEDUP_REMOVED lines=12> */
.L_x_180:
[----:B------:R-:W-:Y:S05]  /*193b0*/  BSYNC B1 ;  /* 0x0000000000017941 */ /* 0x000fea0003800000 */
.L_x_179:
        /* <DEDUP_REMOVED lines=12> */
.L_x_182:
[----:B------:R-:W-:Y:S05]  /*19480*/  BSYNC B1 ;  /* 0x0000000000017941 */ /* 0x000fea0003800000 */
.L_x_181:
        /* <DEDUP_REMOVED lines=12> */
.L_x_184:
[----:B------:R-:W-:Y:S05]  /*19550*/  BSYNC B1 ;  /* 0x0000000000017941 */ /* 0x000fea0003800000 */
.L_x_183:
        /* <DEDUP_REMOVED lines=12> */
.L_x_186:
[----:B------:R-:W-:Y:S05]  /*19620*/  BSYNC B1 ;  /* 0x0000000000017941 */ /* 0x000fea0003800000 */
.L_x_185:
        /* <DEDUP_REMOVED lines=12> */
.L_x_188:
[----:B------:R-:W-:Y:S05]  /*196f0*/  BSYNC B1 ;  /* 0x0000000000017941 */ /* 0x000fea0003800000 */
.L_x_187:
        /* <DEDUP_REMOVED lines=12> */
.L_x_190:
[----:B------:R-:W-:Y:S05]  /*197c0*/  BSYNC B1 ;  /* 0x0000000000017941 */ /* 0x000fea0003800000 */
.L_x_189:
        /* <DEDUP_REMOVED lines=12> */
.L_x_192:
[----:B------:R-:W-:Y:S05]  /*19890*/  BSYNC B1 ;  /* 0x0000000000017941 */ /* 0x000fea0003800000 */
.L_x_191:
        /* <DEDUP_REMOVED lines=12> */
.L_x_194:
[----:B------:R-:W-:Y:S05]  /*19960*/  BSYNC B1 ;  /* 0x0000000000017941 */ /* 0x000fea0003800000 */
.L_x_193:
        /* <DEDUP_REMOVED lines=12> */
.L_x_196:
[----:B------:R-:W-:Y:S05]  /*19a30*/  BSYNC B1 ;  /* 0x0000000000017941 */ /* 0x000fea0003800000 */
.L_x_195:
        /* <DEDUP_REMOVED lines=12> */
.L_x_198:
[----:B------:R-:W-:Y:S05]  /*19b00*/  BSYNC B1 ;  /* 0x0000000000017941 */ /* 0x000fea0003800000 */
.L_x_197:
        /* <DEDUP_REMOVED lines=12> */
.L_x_200:
[----:B------:R-:W-:Y:S05]  /*19bd0*/  BSYNC B1 ;  /* 0x0000000000017941 */ /* 0x000fea0003800000 */
.L_x_199:
        /* <DEDUP_REMOVED lines=12> */
.L_x_202:
[----:B------:R-:W-:Y:S05]  /*19ca0*/  BSYNC B1 ;  /* 0x0000000000017941 */ /* 0x000fea0003800000 */
.L_x_201:
        /* <DEDUP_REMOVED lines=12> */
.L_x_204:
[----:B------:R-:W-:Y:S05]  /*19d70*/  BSYNC B1 ;  /* 0x0000000000017941 */ /* 0x000fea0003800000 */
.L_x_203:
        /* <DEDUP_REMOVED lines=12> */
.L_x_206:
[----:B------:R-:W-:Y:S05]  /*19e40*/  BSYNC B1 ;  /* 0x0000000000017941 */ /* 0x000fea0003800000 */
.L_x_205:
        /* <DEDUP_REMOVED lines=12> */
.L_x_208:
[----:B------:R-:W-:Y:S05]  /*19f10*/  BSYNC B1 ;  /* 0x0000000000017941 */ /* 0x000fea0003800000 */
.L_x_207:
        /* <DEDUP_REMOVED lines=12> */
.L_x_210:
[----:B------:R-:W-:Y:S05]  /*19fe0*/  BSYNC B1 ;  /* 0x0000000000017941 */ /* 0x000fea0003800000 */
.L_x_209:
        /* <DEDUP_REMOVED lines=12> */
.L_x_212:
[----:B------:R-:W-:Y:S05]  /*1a0b0*/  BSYNC B1 ;  /* 0x0000000000017941 */ /* 0x000fea0003800000 */
.L_x_211:
        /* <DEDUP_REMOVED lines=12> */
.L_x_214:
[----:B------:R-:W-:Y:S05]  /*1a180*/  BSYNC B1 ;  /* 0x0000000000017941 */ /* 0x000fea0003800000 */
.L_x_213:
        /* <DEDUP_REMOVED lines=12> */
.L_x_216:
[----:B------:R-:W-:Y:S05]  /*1a250*/  BSYNC B1 ;  /* 0x0000000000017941 */ /* 0x000fea0003800000 */
.L_x_215:
        /* <DEDUP_REMOVED lines=12> */
.L_x_218:
[----:B------:R-:W-:Y:S05]  /*1a320*/  BSYNC B1 ;  /* 0x0000000000017941 */ /* 0x000fea0003800000 */
.L_x_217:
        /* <DEDUP_REMOVED lines=12> */
.L_x_220:
[----:B------:R-:W-:Y:S05]  /*1a3f0*/  BSYNC B1 ;  /* 0x0000000000017941 */ /* 0x000fea0003800000 */
.L_x_219:
        /* <DEDUP_REMOVED lines=12> */
.L_x_222:
[----:B------:R-:W-:Y:S05]  /*1a4c0*/  BSYNC B1 ;  /* 0x0000000000017941 */ /* 0x000fea0003800000 */
.L_x_221:
        /* <DEDUP_REMOVED lines=12> */
.L_x_224:
[----:B------:R-:W-:Y:S05]  /*1a590*/  BSYNC B1 ;  /* 0x0000000000017941 */ /* 0x000fea0003800000 */
.L_x_223:
        /* <DEDUP_REMOVED lines=12> */
.L_x_226:
[----:B------:R-:W-:Y:S05]  /*1a660*/  BSYNC B1 ;  /* 0x0000000000017941 */ /* 0x000fea0003800000 */
.L_x_225:
        /* <DEDUP_REMOVED lines=12> */
.L_x_228:
[----:B------:R-:W-:Y:S05]  /*1a730*/  BSYNC B1 ;  /* 0x0000000000017941 */ /* 0x000fea0003800000 */
.L_x_227:
        /* <DEDUP_REMOVED lines=12> */
.L_x_230:
[----:B------:R-:W-:Y:S05]  /*1a800*/  BSYNC B1 ;  /* 0x0000000000017941 */ /* 0x000fea0003800000 */
.L_x_229:
        /* <DEDUP_REMOVED lines=12> */
.L_x_232:
[----:B------:R-:W-:Y:S05]  /*1a8d0*/  BSYNC B1 ;  /* 0x0000000000017941 */ /* 0x000fea0003800000 */
.L_x_231:
        /* <DEDUP_REMOVED lines=12> */
.L_x_234:
[----:B------:R-:W-:Y:S05]  /*1a9a0*/  BSYNC B1 ;  /* 0x0000000000017941 */ /* 0x000fea0003800000 */
.L_x_233:
        /* <DEDUP_REMOVED lines=12> */
.L_x_236:
[----:B------:R-:W-:Y:S05]  /*1aa70*/  BSYNC B1 ;  /* 0x0000000000017941 */ /* 0x000fea0003800000 */
.L_x_235:
        /* <DEDUP_REMOVED lines=12> */
.L_x_238:
[----:B------:R-:W-:Y:S05]  /*1ab40*/  BSYNC B1 ;  /* 0x0000000000017941 */ /* 0x000fea0003800000 */
.L_x_237:
        /* <DEDUP_REMOVED lines=12> */
.L_x_240:
[----:B------:R-:W-:Y:S05]  /*1ac10*/  BSYNC B1 ;  /* 0x0000000000017941 */ /* 0x000fea0003800000 */
.L_x_239:
        /* <DEDUP_REMOVED lines=12> */
.L_x_242:
[----:B------:R-:W-:Y:S05]  /*1ace0*/  BSYNC B1 ;  /* 0x0000000000017941 */ /* 0x000fea0003800000 */
.L_x_241:
        /* <DEDUP_REMOVED lines=12> */
.L_x_244:
[----:B------:R-:W-:Y:S05]  /*1adb0*/  BSYNC B1 ;  /* 0x0000000000017941 */ /* 0x000fea0003800000 */
.L_x_243:
        /* <DEDUP_REMOVED lines=12> */
.L_x_246:
[----:B------:R-:W-:Y:S05]  /*1ae80*/  BSYNC B1 ;  /* 0x0000000000017941 */ /* 0x000fea0003800000 */
.L_x_245:
        /* <DEDUP_REMOVED lines=12> */
.L_x_248:
[----:B------:R-:W-:Y:S05]  /*1af50*/  BSYNC B1 ;  /* 0x0000000000017941 */ /* 0x000fea0003800000 */
.L_x_247:
        /* <DEDUP_REMOVED lines=12> */
.L_x_250:
[----:B------:R-:W-:Y:S05]  /*1b020*/  BSYNC B1 ;  /* 0x0000000000017941 */ /* 0x000fea0003800000 */
.L_x_249:
        /* <DEDUP_REMOVED lines=12> */
.L_x_252:
[----:B------:R-:W-:Y:S05]  /*1b0f0*/  BSYNC B1 ;  /* 0x0000000000017941 */ /* 0x000fea0003800000 */
.L_x_251:
        /* <DEDUP_REMOVED lines=12> */
.L_x_254:
[----:B------:R-:W-:Y:S05]  /*1b1c0*/  BSYNC B1 ;  /* 0x0000000000017941 */ /* 0x000fea0003800000 */
.L_x_253:
        /* <DEDUP_REMOVED lines=12> */
.L_x_256:
[----:B------:R-:W-:Y:S05]  /*1b290*/  BSYNC B1 ;  /* 0x0000000000017941 */ /* 0x000fea0003800000 */
.L_x_255:
[----:B0-----:R-:W2:Y:S01]  /*1b2a0*/  LDL.LU R5, [R1+0x200] ;  /* 0x0002000001057983 */ /* 0x001ea20000300800 */
[----:B-----5:R-:W-:Y:S01]  /*1b2b0*/  LOP3.LUT R4, R4, 0xff, RZ, 0xc0, !PT ;  /* 0x000000ff04047812 */ /* 0x020fe200078ec0ff */
[----:B------:R-:W-:Y:S01]  /*1b2c0*/  BSSY B1, `(.L_x_257) ;  /* 0x000000b000017945 */ /* 0x000fe20003800000 */
[----:B------:R-:W-:Y:S02]  /*1b2d0*/  ISETP.LT.OR P2, PT, R0, 0xda, !P0 ;  /* 0x000000da0000780c */ /* 0x000fe40004741670 */
[----:B------:R-:W-:-:S05]  /*1b2e0*/  F2FP.F16.E4M3.UNPACK_B R4, R4 ;  /* 0x00000004ff04723e */ /* 0x000fca00020006ff */
[----:B------:R-:W-:-:S05]  /*1b2f0*/  HADD2.F32 R4, -RZ, R4.H0_H0 ;  /* 0x20000004ff047230 */ /* 0x000fca0000004100 */
[----:B------:R-:W-:-:S04]  /*1b300*/  FMUL R4, R4, UR21 ;  /* 0x0000001504047c20 */ /* 0x000fc80008400000 */
[----:B--2---:R-:W-:-:S05]  /*1b310*/  FFMA R4, R5, UR20, R4 ;  /* 0x0000001405047c23 */ /* 0x004fca0008000004 */
[----:B------:R-:W-:Y:S02]  /*1b320*/  F2FP.SATFINITE.E4M3.F32.PACK_AB_MERGE_C R5, RZ, R4, RZ ;  /* 0x00000004ff05723e */ /* 0x000fe400048070ff */
[----:B------:R-:W-:-:S03]  /*1b330*/  PRMT R4, RZ, 0x7610, R4 ;  /* 0x00007610ff047816 */ /* 0x000fc60000000004 */
[----:B------:R0:W-:Y:S01]  /*1b340*/  @!P3 STG.E.U8 desc[UR14][R24.64+0xd8], R5 ;  /* 0x0000d8051800b986 */ /* 0x0001e2000c10110e */
[----:B------:R-:W-:Y:S05]  /*1b350*/  @P2 BRA `(.L_x_258) ;  /* 0x0000000000042947 */ /* 0x000fea0003800000 */
[----:B------:R2:W5:Y:S02]  /*1b360*/  LDG.E.U8 R4, desc[UR14][R32.64+0xd9] ;  /* 0x0000d90e20047981 */ /* 0x000564000c1e1100 */
.L_x_258:
[----:B------:R-:W-:Y:S05]  /*1b370*/  BSYNC B1 ;  /* 0x0000000000017941 */ /* 0x000fea0003800000 */
.L_x_257:
[----:B0-----:R-:W3:Y:S01]  /*1b380*/  LDL.LU R5, [R1+0x204] ;  /* 0x0002040001057983 */ /* 0x001ee20000300800 */
[----:B-----5:R-:W-:Y:S01]  /*1b390*/  LOP3.LUT R4, R4, 0xff, RZ, 0xc0, !PT ;  /* 0x000000ff04047812 */ /* 0x020fe200078ec0ff */
[----:B------:R-:W-:Y:S01]  /*1b3a0*/  BSSY B1, `(.L_x_259) ;  /* 0x000000b000017945 */ /* 0x000fe20003800000 */
[----:B------:R-:W-:Y:S02]  /*1b3b0*/  ISETP.LT.OR P3, PT, R0, 0xd9, !P1 ;  /* 0x000000d90000780c */ /* 0x000fe40004f61670 */
[----:B------:R-:W-:-:S05]  /*1b3c0*/  F2FP.F16.E4M3.UNPACK_B R4, R4 ;  /* 0x00000004ff04723e */ /* 0x000fca00020006ff */
[----:B------:R-:W-:-:S05]  /*1b3d0*/  HADD2.F32 R4, -RZ, R4.H0_H0 ;  /* 0x20000004ff047230 */ /* 0x000fca0000004100 */
[----:B------:R-:W-:-:S04]  /*1b3e0*/  FMUL R4, R4, UR21 ;  /* 0x0000001504047c20 */ /* 0x000fc80008400000 */
[----:B---3--:R-:W-:-:S05]  /*1b3f0*/  FFMA R4, R5, UR20, R4 ;  /* 0x0000001405047c23 */ /* 0x008fca0008000004 */
[----:B------:R-:W-:Y:S02]  /*1b400*/  F2FP.SATFINITE.E4M3.F32.PACK_AB_MERGE_C R5, RZ, R4, RZ ;  /* 0x00000004ff05723e */ /* 0x000fe400048070ff */
[----:B------:R-:W-:-:S03]  /*1b410*/  PRMT R4, RZ, 0x7610, R4 ;  /* 0x00007610ff047816 */ /* 0x000fc60000000004 */
[----:B------:R0:W-:Y:S01]  /*1b420*/  @!P2 STG.E.U8 desc[UR14][R24.64+0xd9], R5 ;  /* 0x0000d9051800a986 */ /* 0x0001e2000c10110e */
[----:B------:R-:W-:Y:S05]  /*1b430*/  @P3 BRA `(.L_x_260) ;  /* 0x0000000000043947 */ /* 0x000fea0003800000 */
[----:B------:R3:W5:Y:S02]  /*1b440*/  LDG.E.U8 R4, desc[UR14][R2.64+0xd8] ;  /* 0x0000d80e02047981 */ /* 0x000764000c1e1100 */
.L_x_260:
[----:B------:R-:W-:Y:S05]  /*1b450*/  BSYNC B1 ;  /* 0x0000000000017941 */ /* 0x000fea0003800000 */
.L_x_259:
        /* <DEDUP_REMOVED lines=13> */
.L_x_262:
[----:B------:R-:W-:Y:S05]  /*1b530*/  BSYNC B1 ;  /* 0x0000000000017941 */ /* 0x000fea0003800000 */
.L_x_261:
        /* <DEDUP_REMOVED lines=13> */
.L_x_264:
[----:B------:R-:W-:Y:S05]  /*1b610*/  BSYNC B1 ;  /* 0x0000000000017941 */ /* 0x000fea0003800000 */
.L_x_263:
        /* <DEDUP_REMOVED lines=13> */
.L_x_266:
[----:B------:R-:W-:Y:S05]  /*1b6f0*/  BSYNC B1 ;  /* 0x0000000000017941 */ /* 0x000fea0003800000 */
.L_x_265:
        /* <DEDUP_REMOVED lines=13> */
.L_x_268:
[----:B------:R-:W-:Y:S05]  /*1b7d0*/  BSYNC B1 ;  /* 0x0000000000017941 */ /* 0x000fea0003800000 */
.L_x_267:
        /* <DEDUP_REMOVED lines=13> */
.L_x_270:
[----:B------:R-:W-:Y:S05]  /*1b8b0*/  BSYNC B1 ;  /* 0x0000000000017941 */ /* 0x000fea0003800000 */
.L_x_269:
        /* <DEDUP_REMOVED lines=13> */
.L_x_272:
[----:B------:R-:W-:Y:S05]  /*1b990*/  BSYNC B1 ;  /* 0x0000000000017941 */ /* 0x000fea0003800000 */
.L_x_271:
        /* <DEDUP_REMOVED lines=13> */
.L_x_274:
[----:B------:R-:W-:Y:S05]  /*1ba70*/  BSYNC B1 ;  /* 0x0000000000017941 */ /* 0x000fea0003800000 */
.L_x_273:
        /* <DEDUP_REMOVED lines=13> */
.L_x_276:
[----:B------:R-:W-:Y:S05]  /*1bb50*/  BSYNC B1 ;  /* 0x0000000000017941 */ /* 0x000fea0003800000 */
.L_x_275:
        /* <DEDUP_REMOVED lines=13> */
.L_x_278:
[----:B------:R-:W-:Y:S05]  /*1bc30*/  BSYNC B1 ;  /* 0x0000000000017941 */ /* 0x000fea0003800000 */
.L_x_277:
        /* <DEDUP_REMOVED lines=13> */
.L_x_280:
[----:B------:R-:W-:Y:S05]  /*1bd10*/  BSYNC B1 ;  /* 0x0000000000017941 */ /* 0x000fea0003800000 */
.L_x_279:
        /* <DEDUP_REMOVED lines=13> */
.L_x_282:
[----:B------:R-:W-:Y:S05]  /*1bdf0*/  BSYNC B1 ;  /* 0x0000000000017941 */ /* 0x000fea0003800000 */
.L_x_281:
        /* <DEDUP_REMOVED lines=13> */
.L_x_284:
[----:B------:R-:W-:Y:S05]  /*1bed0*/  BSYNC B1 ;  /* 0x0000000000017941 */ /* 0x000fea0003800000 */
.L_x_283:
        /* <DEDUP_REMOVED lines=13> */
.L_x_286:
[----:B------:R-:W-:Y:S05]  /*1bfb0*/  BSYNC B1 ;  /* 0x0000000000017941 */ /* 0x000fea0003800000 */
.L_x_285:
        /* <DEDUP_REMOVED lines=13> */
.L_x_288:
[----:B------:R-:W-:Y:S05]  /*1c090*/  BSYNC B1 ;  /* 0x0000000000017941 */ /* 0x000fea0003800000 */
.L_x_287:
        /* <DEDUP_REMOVED lines=13> */
.L_x_290:
[----:B------:R-:W-:Y:S05]  /*1c170*/  BSYNC B1 ;  /* 0x0000000000017941 */ /* 0x000fea0003800000 */
.L_x_289:
        /* <DEDUP_REMOVED lines=13> */
.L_x_292:
[----:B------:R-:W-:Y:S05]  /*1c250*/  BSYNC B1 ;  /* 0x0000000000017941 */ /* 0x000fea0003800000 */
.L_x_291:
        /* <DEDUP_REMOVED lines=13> */
.L_x_294:
[----:B------:R-:W-:Y:S05]  /*1c330*/  BSYNC B1 ;  /* 0x0000000000017941 */ /* 0x000fea0003800000 */
.L_x_293:
[----:B------:R-:W2:Y:S01]  /*1c340*/  LDL.LU R7, [R1+0x24c] ;  /* 0x00024c0001077983 */ /* 0x000ea20000300800 */
[----:B-----5:R-:W-:Y:S01]  /*1c350*/  LOP3.LUT R4, R4, 0xff, RZ, 0xc0, !PT ;  /* 0x000000ff04047812 */ /* 0x020fe200078ec0ff */
[----:B------:R-:W-:Y:S01]  /*1c360*/  BSSY B1, `(.L_x_295) ;  /* 0x0000013000017945 */ /* 0x000fe20003800000 */
[----:B0-----:R-:W-:Y:S02]  /*1c370*/  IADD3 R5, P0, R35, 0x80, RZ ;  /* 0x0000008023057810 */ /* 0x001fe40007f1e0ff */
[----:B------:R-:W-:-:S03]  /*1c380*/  F2FP.F16.E4M3.UNPACK_B R4, R4 ;  /* 0x00000004ff04723e */ /* 0x000fc600020006ff */
[----:B--234-:R-:W-:Y:S01]  /*1c390*/  IMAD.X R2, RZ, RZ, R37, P0 ;  /* 0x000000ffff027224 */ /* 0x01cfe200000e0625 */
[----:B------:R-:W-:Y:S01]  /*1c3a0*/  ISETP.GE.AND P0, PT, R34, 0x81, PT ;  /* 0x000000812200780c */ /* 0x000fe20003f06270 */
[----:B------:R-:W-:Y:S02]  /*1c3b0*/  HADD2.F32 R4, -RZ, R4.H0_H0 ;  /* 0x20000004ff047230 */ /* 0x000fe40000004100 */
[----:B------:R-:W-:Y:S01]  /*1c3c0*/  IMAD R6, R2, UR6, RZ ;  /* 0x0000000602067c24 */ /* 0x000fe2000f8e02ff */
[----:B------:R-:W-:Y:S01]  /*1c3d0*/  ISETP.LT.OR P3, PT, R0, 0x1, !P0 ;  /* 0x000000010000780c */ /* 0x000fe20004761670 */
[----:B------:R-:W-:-:S04]  /*1c3e0*/  IMAD.WIDE.U32 R2, R5, UR6, R38 ;  /* 0x0000000605027c25 */ /* 0x000fc8000f8e0026 */
[----:B------:R-:W-:Y:S01]  /*1c3f0*/  FMUL R4, R4, UR21 ;  /* 0x0000001504047c20 */ /* 0x000fe20008400000 */
[----:B------:R-:W-:Y:S01]  /*1c400*/  IMAD R5, R5, UR7, R6 ;  /* 0x0000000705057c24 */ /* 0x000fe2000f8e0206 */
[----:B------:R-:W-:-:S04]  /*1c410*/  IADD3 R2, P2, R2, UR8, RZ ;  /* 0x0000000802027c10 */ /* 0x000fc8000ff5e0ff */
[----:B------:R-:W-:Y:S01]  /*1c420*/  IADD3.X R3, R3, UR9, R5, P2, !PT ;  /* 0x0000000903037c10 */ /* 0x000fe200097fe405 */
[----:B------:R-:W-:-:S05]  /*1c430*/  FFMA R4, R7, UR20, R4 ;  /* 0x0000001407047c23 */ /* 0x000fca0008000004 */
[----:B------:R-:W-:Y:S02]  /*1c440*/  F2FP.SATFINITE.E4M3.F32.PACK_AB_MERGE_C R7, RZ, R4, RZ ;  /* 0x00000004ff07723e */ /* 0x000fe400048070ff */
[----:B------:R-:W-:-:S03]  /*1c450*/  PRMT R4, RZ, 0x7610, R4 ;  /* 0x00007610ff047816 */ /* 0x000fc60000000004 */
[----:B------:R0:W-:Y:S01]  /*1c460*/  @!P1 STG.E.U8 desc[UR14][R26.64+0xf9], R7 ;  /* 0x0000f9071a009986 */ /* 0x0001e2000c10110e */
[----:B------:R-:W-:Y:S05]  /*1c470*/  @P3 BRA `(.L_x_296) ;  /* 0x0000000000043947 */ /* 0x000fea0003800000 */
[----:B------:R2:W5:Y:S02]  /*1c480*/  LDG.E.U8 R4, desc[UR14][R2.64] ;  /* 0x0000000e02047981 */ /* 0x000564000c1e1100 */
.L_x_296:
[----:B------:R-:W-:Y:S05]  /*1c490*/  BSYNC B1 ;  /* 0x0000000000017941 */ /* 0x000fea0003800000 */
.L_x_295:
[----:B------:R-:W3:Y:S01]  /*1c4a0*/  LDL.LU R5, [R1+0x250] ;  /* 0x0002500001057983 */ /* 0x000ee20000300800 */
        /* <DEDUP_REMOVED lines=12> */
.L_x_298:
[----:B------:R-:W-:Y:S05]  /*1c570*/  BSYNC B1 ;  /* 0x0000000000017941 */ /* 0x000fea0003800000 */
.L_x_297:
[----:B---3--:R-:W3:Y:S01]  /*1c580*/  LDL.LU R5, [R1+0x254] ;  /* 0x0002540001057983 */ /* 0x008ee20000300800 */
[----:B-----5:R-:W-:Y:S01]  /*1c590*/  LOP3.LUT R4, R4, 0xff, RZ, 0xc0, !PT ;  /* 0x000000ff04047812 */ /* 0x020fe200078ec0ff */
[----:B------:R-:W-:Y:S01]  /*1c5a0*/  BSSY B1, `(.L_x_299) ;  /* 0x0000013000017945 */ /* 0x000fe20003800000 */
[----:B------:R-:W-:Y:S02]  /*1c5b0*/  IADD3 R35, P1, R35, 0x88, RZ ;  /* 0x0000008823237810 */ /* 0x000fe40007f3e0ff */
[----:B------:R-:W-:Y:S02]  /*1c5c0*/  F2FP.F16.E4M3.UNPACK_B R4, R4 ;  /* 0x00000004ff04723e */ /* 0x000fe400020006ff */
[----:B------:R-:W-:Y:S01]  /*1c5d0*/  PRMT R6, RZ, 0x7610, R6 ;  /* 0x00007610ff067816 */ /* 0x000fe20000000006 */
[----:B------:R-:W-:Y:S01]  /*1c5e0*/  IMAD.X R36, RZ, RZ, R37, P1 ;  /* 0x000000ffff247224 */ /* 0x000fe200008e0625 */
[----:B------:R-:W-:Y:S01]  /*1c5f0*/  ISETP.GE.AND P1, PT, R34, 0x89, PT ;  /* 0x000000892200780c */ /* 0x000fe20003f26270 */
[----:B------:R-:W-:-:S02]  /*1c600*/  HADD2.F32 R4, -RZ, R4.H0_H0 ;  /* 0x20000004ff047230 */ /* 0x000fc40000004100 */
[----:B------:R-:W-:Y:S01]  /*1c610*/  IMAD R36, R36, UR6, RZ ;  /* 0x0000000624247c24 */ /* 0x000fe2000f8e02ff */
[----:B------:R-:W-:Y:S01]  /*1c620*/  ISETP.LT.OR P5, PT, R0, 0x1, !P1 ;  /* 0x000000010000780c */ /* 0x000fe20004fa1670 */
[----:B------:R-:W-:-:S04]  /*1c630*/  IMAD.WIDE.U32 R38, R35, UR6, R38 ;  /* 0x0000000623267c25 */ /* 0x000fc8000f8e0026 */
[----:B------:R-:W-:Y:S01]  /*1c640*/  FMUL R4, R4, UR21 ;  /* 0x0000001504047c20 */ /* 0x000fe20008400000 */
[----:B------:R-:W-:-:S03]  /*1c650*/  IMAD R35, R35, UR7, R36 ;  /* 0x0000000723237c24 */ /* 0x000fc6000f8e0224 */
[----:B---3--:R-:W-:Y:S01]  /*1c660*/  FFMA R5, R5, UR20, R4 ;  /* 0x0000001405057c23 */ /* 0x008fe20008000004 */
[----:B------:R-:W-:-:S04]  /*1c670*/  IADD3 R4, P3, R38, UR8, RZ ;  /* 0x0000000826047c10 */ /* 0x000fc8000ff7e0ff */
[----:B0-----:R-:W-:Y:S02]  /*1c680*/  F2FP.SATFINITE.E4M3.F32.PACK_AB_MERGE_C R7, RZ, R5, RZ ;  /* 0x00000005ff07723e */ /* 0x001fe400048070ff */
[----:B------:R-:W-:-:S03]  /*1c690*/  IADD3.X R5, R39, UR9, R35, P3, !PT ;  /* 0x0000000927057c10 */ /* 0x000fc60009ffe423 */
[----:B------:R0:W-:Y:S01]  /*1c6a0*/  @!P2 STG.E.U8 desc[UR14][R30.64+0x1], R7 ;  /* 0x000001071e00a986 */ /* 0x0001e2000c10110e */
[----:B------:R-:W-:Y:S05]  /*1c6b0*/  @P5 BRA `(.L_x_300) ;  /* 0x0000000000045947 */ /* 0x000fea0003800000 */
[----:B------:R3:W5:Y:S02]  /*1c6c0*/  LDG.E.U8 R6, desc[UR14][R4.64] ;  /* 0x0000000e04067981 */ /* 0x000764000c1e1100 */
.L_x_300:
[----:B------:R-:W-:Y:S05]  /*1c6d0*/  BSYNC B1 ;  /* 0x0000000000017941 */ /* 0x000fea0003800000 */
.L_x_299:
        /* <DEDUP_REMOVED lines=13> */
.L_x_302:
[----:B------:R-:W-:Y:S05]  /*1c7b0*/  BSYNC B1 ;  /* 0x0000000000017941 */ /* 0x000fea0003800000 */
.L_x_301:
        /* <DEDUP_REMOVED lines=13> */
.L_x_304:
[----:B------:R-:W-:Y:S05]  /*1c890*/  BSYNC B1 ;  /* 0x0000000000017941 */ /* 0x000fea0003800000 */
.L_x_303:
        /* <DEDUP_REMOVED lines=13> */
.L_x_306:
[----:B------:R-:W-:Y:S05]  /*1c970*/  BSYNC B1 ;  /* 0x0000000000017941 */ /* 0x000fea0003800000 */
.L_x_305:
        /* <DEDUP_REMOVED lines=13> */
.L_x_308:
[----:B------:R-:W-:Y:S05]  /*1ca50*/  BSYNC B1 ;  /* 0x0000000000017941 */ /* 0x000fea0003800000 */
.L_x_307:
        /* <DEDUP_REMOVED lines=13> */
.L_x_310:
[----:B------:R-:W-:Y:S05]  /*1cb30*/  BSYNC B1 ;  /* 0x0000000000017941 */ /* 0x000fea0003800000 */
.L_x_309:
        /* <DEDUP_REMOVED lines=13> */
.L_x_312:
[----:B------:R-:W-:Y:S05]  /*1cc10*/  BSYNC B1 ;  /* 0x0000000000017941 */ /* 0x000fea0003800000 */
.L_x_311:
        /* <DEDUP_REMOVED lines=13> */
.L_x_314:
[----:B------:R-:W-:Y:S05]  /*1ccf0*/  BSYNC B1 ;  /* 0x0000000000017941 */ /* 0x000fea0003800000 */
.L_x_313:
        /* <DEDUP_REMOVED lines=13> */
.L_x_316:
[----:B------:R-:W-:Y:S05]  /*1cdd0*/  BSYNC B1 ;  /* 0x0000000000017941 */ /* 0x000fea0003800000 */
.L_x_315:
        /* <DEDUP_REMOVED lines=13> */
.L_x_318:
[----:B------:R-:W-:Y:S05]  /*1ceb0*/  BSYNC B1 ;  /* 0x0000000000017941 */ /* 0x000fea0003800000 */
.L_x_317:
        /* <DEDUP_REMOVED lines=13> */
.L_x_320:
[----:B------:R-:W-:Y:S05]  /*1cf90*/  BSYNC B1 ;  /* 0x0000000000017941 */ /* 0x000fea0003800000 */
.L_x_319:
        /* <DEDUP_REMOVED lines=13> */
.L_x_322:
[----:B------:R-:W-:Y:S05]  /*1d070*/  BSYNC B1 ;  /* 0x0000000000017941 */ /* 0x000fea0003800000 */
.L_x_321:
        /* <DEDUP_REMOVED lines=13> */
.L_x_324:
[----:B------:R-:W-:Y:S05]  /*1d150*/  BSYNC B1 ;  /* 0x0000000000017941 */ /* 0x000fea0003800000 */
.L_x_323:
        /* <DEDUP_REMOVED lines=13> */
.L_x_326:
[----:B------:R-:W-:Y:S05]  /*1d230*/  BSYNC B1 ;  /* 0x0000000000017941 */ /* 0x000fea0003800000 */
.L_x_325:
        /* <DEDUP_REMOVED lines=13> */
.L_x_328:
[----:B------:R-:W-:Y:S05]  /*1d310*/  BSYNC B1 ;  /* 0x0000000000017941 */ /* 0x000fea0003800000 */
.L_x_327:
        /* <DEDUP_REMOVED lines=13> */
.L_x_330:
[----:B------:R-:W-:Y:S05]  /*1d3f0*/  BSYNC B1 ;  /* 0x0000000000017941 */ /* 0x000fea0003800000 */
.L_x_329:
        /* <DEDUP_REMOVED lines=13> */
.L_x_332:
[----:B------:R-:W-:Y:S05]  /*1d4d0*/  BSYNC B1 ;  /* 0x0000000000017941 */ /* 0x000fea0003800000 */
.L_x_331:
        /* <DEDUP_REMOVED lines=13> */
.L_x_334:
[----:B------:R-:W-:Y:S05]  /*1d5b0*/  BSYNC B1 ;  /* 0x0000000000017941 */ /* 0x000fea0003800000 */
.L_x_333:
        /* <DEDUP_REMOVED lines=13> */
.L_x_336:
[----:B------:R-:W-:Y:S05]  /*1d690*/  BSYNC B1 ;  /* 0x0000000000017941 */ /* 0x000fea0003800000 */
.L_x_335:
        /* <DEDUP_REMOVED lines=13> */
.L_x_338:
[----:B------:R-:W-:Y:S05]  /*1d770*/  BSYNC B1 ;  /* 0x0000000000017941 */ /* 0x000fea0003800000 */
.L_x_337:
        /* <DEDUP_REMOVED lines=13> */
.L_x_340:
[----:B------:R-:W-:Y:S05]  /*1d850*/  BSYNC B1 ;  /* 0x0000000000017941 */ /* 0x000fea0003800000 */
.L_x_339:
        /* <DEDUP_REMOVED lines=13> */
.L_x_342:
[----:B------:R-:W-:Y:S05]  /*1d930*/  BSYNC B1 ;  /* 0x0000000000017941 */ /* 0x000fea0003800000 */
.L_x_341:
        /* <DEDUP_REMOVED lines=13> */
.L_x_344:
[----:B------:R-:W-:Y:S05]  /*1da10*/  BSYNC B1 ;  /* 0x0000000000017941 */ /* 0x000fea0003800000 */
.L_x_343:
        /* <DEDUP_REMOVED lines=13> */
.L_x_346:
[----:B------:R-:W-:Y:S05]  /*1daf0*/  BSYNC B1 ;  /* 0x0000000000017941 */ /* 0x000fea0003800000 */
.L_x_345:
        /* <DEDUP_REMOVED lines=13> */
.L_x_348:
[----:B------:R-:W-:Y:S05]  /*1dbd0*/  BSYNC B1 ;  /* 0x0000000000017941 */ /* 0x000fea0003800000 */
.L_x_347:
        /* <DEDUP_REMOVED lines=13> */
.L_x_350:
[----:B------:R-:W-:Y:S05]  /*1dcb0*/  BSYNC B1 ;  /* 0x0000000000017941 */ /* 0x000fea0003800000 */
.L_x_349:
        /* <DEDUP_REMOVED lines=13> */
.L_x_352:
[----:B------:R-:W-:Y:S05]  /*1dd90*/  BSYNC B1 ;  /* 0x0000000000017941 */ /* 0x000fea0003800000 */
.L_x_351:
        /* <DEDUP_REMOVED lines=13> */
.L_x_354:
[----:B------:R-:W-:Y:S05]  /*1de70*/  BSYNC B1 ;  /* 0x0000000000017941 */ /* 0x000fea0003800000 */
.L_x_353:
        /* <DEDUP_REMOVED lines=13> */
.L_x_356:
[----:B------:R-:W-:Y:S05]  /*1df50*/  BSYNC B1 ;  /* 0x0000000000017941 */ /* 0x000fea0003800000 */
.L_x_355:
        /* <DEDUP_REMOVED lines=13> */
.L_x_358:
[----:B------:R-:W-:Y:S05]  /*1e030*/  BSYNC B1 ;  /* 0x0000000000017941 */ /* 0x000fea0003800000 */
.L_x_357:
        /* <DEDUP_REMOVED lines=13> */
.L_x_360:
[----:B------:R-:W-:Y:S05]  /*1e110*/  BSYNC B1 ;  /* 0x0000000000017941 */ /* 0x000fea0003800000 */
.L_x_359:
        /* <DEDUP_REMOVED lines=13> */
.L_x_362:
[----:B------:R-:W-:Y:S05]  /*1e1f0*/  BSYNC B1 ;  /* 0x0000000000017941 */ /* 0x000fea0003800000 */
.L_x_361:
        /* <DEDUP_REMOVED lines=13> */
.L_x_364:
[----:B------:R-:W-:Y:S05]  /*1e2d0*/  BSYNC B1 ;  /* 0x0000000000017941 */ /* 0x000fea0003800000 */
.L_x_363:
        /* <DEDUP_REMOVED lines=13> */
.L_x_366:
[----:B------:R-:W-:Y:S05]  /*1e3b0*/  BSYNC B1 ;  /* 0x0000000000017941 */ /* 0x000fea0003800000 */
.L_x_365:
        /* <DEDUP_REMOVED lines=13> */
.L_x_368:
[----:B------:R-:W-:Y:S05]  /*1e490*/  BSYNC B1 ;  /* 0x0000000000017941 */ /* 0x000fea0003800000 */
.L_x_367:
        /* <DEDUP_REMOVED lines=13> */
.L_x_370:
[----:B------:R-:W-:Y:S05]  /*1e570*/  BSYNC B1 ;  /* 0x0000000000017941 */ /* 0x000fea0003800000 */
.L_x_369:
        /* <DEDUP_REMOVED lines=13> */
.L_x_372:
[----:B------:R-:W-:Y:S05]  /*1e650*/  BSYNC B1 ;  /* 0x0000000000017941 */ /* 0x000fea0003800000 */
.L_x_371:
        /* <DEDUP_REMOVED lines=13> */
.L_x_374:
[----:B------:R-:W-:Y:S05]  /*1e730*/  BSYNC B1 ;  /* 0x0000000000017941 */ /* 0x000fea0003800000 */
.L_x_373:
        /* <DEDUP_REMOVED lines=13> */
.L_x_376:
[----:B------:R-:W-:Y:S05]  /*1e810*/  BSYNC B1 ;  /* 0x0000000000017941 */ /* 0x000fea0003800000 */
.L_x_375:
        /* <DEDUP_REMOVED lines=13> */
.L_x_378:
[----:B------:R-:W-:Y:S05]  /*1e8f0*/  BSYNC B1 ;  /* 0x0000000000017941 */ /* 0x000fea0003800000 */
.L_x_377:
        /* <DEDUP_REMOVED lines=13> */
.L_x_380:
[----:B------:R-:W-:Y:S05]  /*1e9d0*/  BSYNC B1 ;  /* 0x0000000000017941 */ /* 0x000fea0003800000 */
.L_x_379:
        /* <DEDUP_REMOVED lines=13> */
.L_x_382:
[----:B------:R-:W-:Y:S05]  /*1eab0*/  BSYNC B1 ;  /* 0x0000000000017941 */ /* 0x000fea0003800000 */
.L_x_381:
        /* <DEDUP_REMOVED lines=13> */
.L_x_384:
[----:B------:R-:W-:Y:S05]  /*1eb90*/  BSYNC B1 ;  /* 0x0000000000017941 */ /* 0x000fea0003800000 */
.L_x_383:
        /* <DEDUP_REMOVED lines=13> */
.L_x_386:
[----:B------:R-:W-:Y:S05]  /*1ec70*/  BSYNC B1 ;  /* 0x0000000000017941 */ /* 0x000fea0003800000 */
.L_x_385:
        /* <DEDUP_REMOVED lines=13> */
.L_x_388:
[----:B------:R-:W-:Y:S05]  /*1ed50*/  BSYNC B1 ;  /* 0x0000000000017941 */ /* 0x000fea0003800000 */
.L_x_387:
        /* <DEDUP_REMOVED lines=13> */
.L_x_390:
[----:B------:R-:W-:Y:S05]  /*1ee30*/  BSYNC B1 ;  /* 0x0000000000017941 */ /* 0x000fea0003800000 */
.L_x_389:
        /* <DEDUP_REMOVED lines=13> */
.L_x_392:
[----:B------:R-:W-:Y:S05]  /*1ef10*/  BSYNC B1 ;  /* 0x0000000000017941 */ /* 0x000fea0003800000 */
.L_x_391:
        /* <DEDUP_REMOVED lines=13> */
.L_x_394:
[----:B------:R-:W-:Y:S05]  /*1eff0*/  BSYNC B1 ;  /* 0x0000000000017941 */ /* 0x000fea0003800000 */
.L_x_393:
        /* <DEDUP_REMOVED lines=13> */
.L_x_396:
[----:B------:R-:W-:Y:S05]  /*1f0d0*/  BSYNC B1 ;  /* 0x0000000000017941 */ /* 0x000fea0003800000 */
.L_x_395:
        /* <DEDUP_REMOVED lines=13> */
.L_x_398:
[----:B------:R-:W-:Y:S05]  /*1f1b0*/  BSYNC B1 ;  /* 0x0000000000017941 */ /* 0x000fea0003800000 */
.L_x_397:
        /* <DEDUP_REMOVED lines=13> */
.L_x_400:
[----:B------:R-:W-:Y:S05]  /*1f290*/  BSYNC B1 ;  /* 0x0000000000017941 */ /* 0x000fea0003800000 */
.L_x_399:
        /* <DEDUP_REMOVED lines=13> */
.L_x_402:
[----:B------:R-:W-:Y:S05]  /*1f370*/  BSYNC B1 ;  /* 0x0000000000017941 */ /* 0x000fea0003800000 */
.L_x_401:
        /* <DEDUP_REMOVED lines=13> */
.L_x_404:
[----:B------:R-:W-:Y:S05]  /*1f450*/  BSYNC B1 ;  /* 0x0000000000017941 */ /* 0x000fea0003800000 */
.L_x_403:
        /* <DEDUP_REMOVED lines=13> */
.L_x_406:
[----:B------:R-:W-:Y:S05]  /*1f530*/  BSYNC B1 ;  /* 0x0000000000017941 */ /* 0x000fea0003800000 */
.L_x_405:
        /* <DEDUP_REMOVED lines=13> */
.L_x_408:
[----:B------:R-:W-:Y:S05]  /*1f610*/  BSYNC B1 ;  /* 0x0000000000017941 */ /* 0x000fea0003800000 */
.L_x_407:
        /* <DEDUP_REMOVED lines=13> */
.L_x_410:
[----:B------:R-:W-:Y:S05]  /*1f6f0*/  BSYNC B1 ;  /* 0x0000000000017941 */ /* 0x000fea0003800000 */
.L_x_409:
        /* <DEDUP_REMOVED lines=13> */
.L_x_412:
[----:B------:R-:W-:Y:S05]  /*1f7d0*/  BSYNC B1 ;  /* 0x0000000000017941 */ /* 0x000fea0003800000 */
.L_x_411:
        /* <DEDUP_REMOVED lines=13> */
.L_x_414:
[----:B------:R-:W-:Y:S05]  /*1f8b0*/  BSYNC B1 ;  /* 0x0000000000017941 */ /* 0x000fea0003800000 */
.L_x_413:
        /* <DEDUP_REMOVED lines=13> */
.L_x_416:
[----:B------:R-:W-:Y:S05]  /*1f990*/  BSYNC B1 ;  /* 0x0000000000017941 */ /* 0x000fea0003800000 */
.L_x_415:
        /* <DEDUP_REMOVED lines=13> */
.L_x_418:
[----:B------:R-:W-:Y:S05]  /*1fa70*/  BSYNC B1 ;  /* 0x0000000000017941 */ /* 0x000fea0003800000 */
.L_x_417:
        /* <DEDUP_REMOVED lines=13> */
.L_x_420:
[----:B------:R-:W-:Y:S05]  /*1fb50*/  BSYNC B1 ;  /* 0x0000000000017941 */ /* 0x000fea0003800000 */
.L_x_419:
        /* <DEDUP_REMOVED lines=13> */
.L_x_422:
[----:B------:R-:W-:Y:S05]  /*1fc30*/  BSYNC B1 ;  /* 0x0000000000017941 */ /* 0x000fea0003800000 */
.L_x_421:
        /* <DEDUP_REMOVED lines=13> */
.L_x_424:
[----:B------:R-:W-:Y:S05]  /*1fd10*/  BSYNC B1 ;  /* 0x0000000000017941 */ /* 0x000fea0003800000 */
.L_x_423:
        /* <DEDUP_REMOVED lines=13> */
.L_x_426:
[----:B------:R-:W-:Y:S05]  /*1fdf0*/  BSYNC B1 ;  /* 0x0000000000017941 */ /* 0x000fea0003800000 */
.L_x_425:
        /* <DEDUP_REMOVED lines=13> */
.L_x_428:
[----:B------:R-:W-:Y:S05]  /*1fed0*/  BSYNC B1 ;  /* 0x0000000000017941 */ /* 0x000fea0003800000 */
.L_x_427:
        /* <DEDUP_REMOVED lines=13> */
.L_x_430:
[----:B------:R-:W-:Y:S05]  /*1ffb0*/  BSYNC B1 ;  /* 0x0000000000017941 */ /* 0x000fea0003800000 */
.L_x_429:
        /* <DEDUP_REMOVED lines=13> */
.L_x_432:
[----:B------:R-:W-:Y:S05]  /*20090*/  BSYNC B1 ;  /* 0x0000000000017941 */ /* 0x000fea0003800000 */
.L_x_431:
        /* <DEDUP_REMOVED lines=13> */
.L_x_434:
[----:B------:R-:W-:Y:S05]  /*20170*/  BSYNC B1 ;  /* 0x0000000000017941 */ /* 0x000fea0003800000 */
.L_x_433:
        /* <DEDUP_REMOVED lines=13> */
.L_x_436:
[----:B------:R-:W-:Y:S05]  /*20250*/  BSYNC B1 ;  /* 0x0000000000017941 */ /* 0x000fea0003800000 */
.L_x_435:
        /* <DEDUP_REMOVED lines=13> */
.L_x_438:
[----:B------:R-:W-:Y:S05]  /*20330*/  BSYNC B1 ;  /* 0x0000000000017941 */ /* 0x000fea0003800000 */
.L_x_437:
        /* <DEDUP_REMOVED lines=13> */
.L_x_440:
[----:B------:R-:W-:Y:S05]  /*20410*/  BSYNC B1 ;  /* 0x0000000000017941 */ /* 0x000fea0003800000 */
.L_x_439:
        /* <DEDUP_REMOVED lines=13> */
.L_x_442:
[----:B------:R-:W-:Y:S05]  /*204f0*/  BSYNC B1 ;  /* 0x0000000000017941 */ /* 0x000fea0003800000 */
.L_x_441:
        /* <DEDUP_REMOVED lines=13> */
.L_x_444:
[----:B------:R-:W-:Y:S05]  /*205d0*/  BSYNC B1 ;  /* 0x0000000000017941 */ /* 0x000fea0003800000 */
.L_x_443:
        /* <DEDUP_REMOVED lines=13> */
.L_x_446:
[----:B------:R-:W-:Y:S05]  /*206b0*/  BSYNC B1 ;  /* 0x0000000000017941 */ /* 0x000fea0003800000 */
.L_x_445:
        /* <DEDUP_REMOVED lines=13> */
.L_x_448:
[----:B------:R-:W-:Y:S05]  /*20790*/  BSYNC B1 ;  /* 0x0000000000017941 */ /* 0x000fea0003800000 */
.L_x_447:
        /* <DEDUP_REMOVED lines=13> */
.L_x_450:
[----:B------:R-:W-:Y:S05]  /*20870*/  BSYNC B1 ;  /* 0x0000000000017941 */ /* 0x000fea0003800000 */
.L_x_449:
        /* <DEDUP_REMOVED lines=13> */
.L_x_452:
[----:B------:R-:W-:Y:S05]  /*20950*/  BSYNC B1 ;  /* 0x0000000000017941 */ /* 0x000fea0003800000 */
.L_x_451:
        /* <DEDUP_REMOVED lines=13> */
.L_x_454:
[----:B------:R-:W-:Y:S05]  /*20a30*/  BSYNC B1 ;  /* 0x0000000000017941 */ /* 0x000fea0003800000 */
.L_x_453:
        /* <DEDUP_REMOVED lines=13> */
.L_x_456:
[----:B------:R-:W-:Y:S05]  /*20b10*/  BSYNC B1 ;  /* 0x0000000000017941 */ /* 0x000fea0003800000 */
.L_x_455:
        /* <DEDUP_REMOVED lines=13> */
.L_x_458:
[----:B------:R-:W-:Y:S05]  /*20bf0*/  BSYNC B1 ;  /* 0x0000000000017941 */ /* 0x000fea0003800000 */
.L_x_457:
        /* <DEDUP_REMOVED lines=13> */
.L_x_460:
[----:B------:R-:W-:Y:S05]  /*20cd0*/  BSYNC B1 ;  /* 0x0000000000017941 */ /* 0x000fea0003800000 */
.L_x_459:
        /* <DEDUP_REMOVED lines=13> */
.L_x_462:
[----:B------:R-:W-:Y:S05]  /*20db0*/  BSYNC B1 ;  /* 0x0000000000017941 */ /* 0x000fea0003800000 */
.L_x_461:
        /* <DEDUP_REMOVED lines=13> */
.L_x_464:
[----:B------:R-:W-:Y:S05]  /*20e90*/  BSYNC B1 ;  /* 0x0000000000017941 */ /* 0x000fea0003800000 */
.L_x_463:
        /* <DEDUP_REMOVED lines=13> */
.L_x_466:
[----:B------:R-:W-:Y:S05]  /*20f70*/  BSYNC B1 ;  /* 0x0000000000017941 */ /* 0x000fea0003800000 */
.L_x_465:
        /* <DEDUP_REMOVED lines=13> */
.L_x_468:
[----:B------:R-:W-:Y:S05]  /*21050*/  BSYNC B1 ;  /* 0x0000000000017941 */ /* 0x000fea0003800000 */
.L_x_467:
        /* <DEDUP_REMOVED lines=13> */
.L_x_470:
[----:B------:R-:W-:Y:S05]  /*21130*/  BSYNC B1 ;  /* 0x0000000000017941 */ /* 0x000fea0003800000 */
.L_x_469:
        /* <DEDUP_REMOVED lines=13> */
.L_x_472:
[----:B------:R-:W-:Y:S05]  /*21210*/  BSYNC B1 ;  /* 0x0000000000017941 */ /* 0x000fea0003800000 */
.L_x_471:
        /* <DEDUP_REMOVED lines=13> */
.L_x_474:
[----:B------:R-:W-:Y:S05]  /*212f0*/  BSYNC B1 ;  /* 0x0000000000017941 */ /* 0x000fea0003800000 */
.L_x_473:
        /* <DEDUP_REMOVED lines=13> */
.L_x_476:
[----:B------:R-:W-:Y:S05]  /*213d0*/  BSYNC B1 ;  /* 0x0000000000017941 */ /* 0x000fea0003800000 */
.L_x_475:
        /* <DEDUP_REMOVED lines=13> */
.L_x_478:
[----:B------:R-:W-:Y:S05]  /*214b0*/  BSYNC B1 ;  /* 0x0000000000017941 */ /* 0x000fea0003800000 */
.L_x_477:
        /* <DEDUP_REMOVED lines=13> */
.L_x_480:
[----:B------:R-:W-:Y:S05]  /*21590*/  BSYNC B1 ;  /* 0x0000000000017941 */ /* 0x000fea0003800000 */
.L_x_479:
        /* <DEDUP_REMOVED lines=13> */
.L_x_482:
[----:B------:R-:W-:Y:S05]  /*21670*/  BSYNC B1 ;  /* 0x0000000000017941 */ /* 0x000fea0003800000 */
.L_x_481:
        /* <DEDUP_REMOVED lines=13> */
.L_x_484:
[----:B------:R-:W-:Y:S05]  /*21750*/  BSYNC B1 ;  /* 0x0000000000017941 */ /* 0x000fea0003800000 */
.L_x_483:
        /* <DEDUP_REMOVED lines=13> */
.L_x_486:
[----:B------:R-:W-:Y:S05]  /*21830*/  BSYNC B1 ;  /* 0x0000000000017941 */ /* 0x000fea0003800000 */
.L_x_485:
        /* <DEDUP_REMOVED lines=13> */
.L_x_488:
[----:B------:R-:W-:Y:S05]  /*21910*/  BSYNC B1 ;  /* 0x0000000000017941 */ /* 0x000fea0003800000 */
.L_x_487:
        /* <DEDUP_REMOVED lines=13> */
.L_x_490:
[----:B------:R-:W-:Y:S05]  /*219f0*/  BSYNC B1 ;  /* 0x0000000000017941 */ /* 0x000fea0003800000 */
.L_x_489:
        /* <DEDUP_REMOVED lines=13> */
.L_x_492:
[----:B------:R-:W-:Y:S05]  /*21ad0*/  BSYNC B1 ;  /* 0x0000000000017941 */ /* 0x000fea0003800000 */
.L_x_491:
        /* <DEDUP_REMOVED lines=13> */
.L_x_494:
[----:B------:R-:W-:Y:S05]  /*21bb0*/  BSYNC B1 ;  /* 0x0000000000017941 */ /* 0x000fea0003800000 */
.L_x_493:
        /* <DEDUP_REMOVED lines=13> */
.L_x_496:
[----:B------:R-:W-:Y:S05]  /*21c90*/  BSYNC B1 ;  /* 0x0000000000017941 */ /* 0x000fea0003800000 */
.L_x_495:
        /* <DEDUP_REMOVED lines=13> */
.L_x_498:
[----:B------:R-:W-:Y:S05]  /*21d70*/  BSYNC B1 ;  /* 0x0000000000017941 */ /* 0x000fea0003800000 */
.L_x_497:
        /* <DEDUP_REMOVED lines=13> */
.L_x_500:
[----:B------:R-:W-:Y:S05]  /*21e50*/  BSYNC B1 ;  /* 0x0000000000017941 */ /* 0x000fea0003800000 */
.L_x_499:
        /* <DEDUP_REMOVED lines=13> */
.L_x_502:
[----:B------:R-:W-:Y:S05]  /*21f30*/  BSYNC B1 ;  /* 0x0000000000017941 */ /* 0x000fea0003800000 */
.L_x_501:
        /* <DEDUP_REMOVED lines=13> */
.L_x_504:
[----:B------:R-:W-:Y:S05]  /*22010*/  BSYNC B1 ;  /* 0x0000000000017941 */ /* 0x000fea0003800000 */
.L_x_503:
        /* <DEDUP_REMOVED lines=13> */
.L_x_506:
[----:B------:R-:W-:Y:S05]  /*220f0*/  BSYNC B1 ;  /* 0x0000000000017941 */ /* 0x000fea0003800000 */
.L_x_505:
        /* <DEDUP_REMOVED lines=13> */
.L_x_508:
[----:B------:R-:W-:Y:S05]  /*221d0*/  BSYNC B1 ;  /* 0x0000000000017941 */ /* 0x000fea0003800000 */
.L_x_507:
        /* <DEDUP_REMOVED lines=13> */
.L_x_510:
[----:B------:R-:W-:Y:S05]  /*222b0*/  BSYNC B1 ;  /* 0x0000000000017941 */ /* 0x000fea0003800000 */
.L_x_509:
        /* <DEDUP_REMOVED lines=13> */
.L_x_512:
[----:B------:R-:W-:Y:S05]  /*22390*/  BSYNC B1 ;  /* 0x0000000000017941 */ /* 0x000fea0003800000 */
.L_x_511:
        /* <DEDUP_REMOVED lines=13> */
.L_x_514:
[----:B------:R-:W-:Y:S05]  /*22470*/  BSYNC B1 ;  /* 0x0000000000017941 */ /* 0x000fea0003800000 */
.L_x_513:
        /* <DEDUP_REMOVED lines=13> */
.L_x_516:
[----:B------:R-:W-:Y:S05]  /*22550*/  BSYNC B1 ;  /* 0x0000000000017941 */ /* 0x000fea0003800000 */
.L_x_515:
        /* <DEDUP_REMOVED lines=13> */
.L_x_518:
[----:B------:R-:W-:Y:S05]  /*22630*/  BSYNC B1 ;  /* 0x0000000000017941 */ /* 0x000fea0003800000 */
.L_x_517:
        /* <DEDUP_REMOVED lines=13> */
.L_x_520:
[----:B------:R-:W-:Y:S05]  /*22710*/  BSYNC B1 ;  /* 0x0000000000017941 */ /* 0x000fea0003800000 */
.L_x_519:
        /* <DEDUP_REMOVED lines=13> */
.L_x_522:
[----:B------:R-:W-:Y:S05]  /*227f0*/  BSYNC B1 ;  /* 0x0000000000017941 */ /* 0x000fea0003800000 */
.L_x_521:
        /* <DEDUP_REMOVED lines=13> */
.L_x_524:
[----:B------:R-:W-:Y:S05]  /*228d0*/  BSYNC B1 ;  /* 0x0000000000017941 */ /* 0x000fea0003800000 */
.L_x_523:
        /* <DEDUP_REMOVED lines=13> */
.L_x_526:
[----:B------:R-:W-:Y:S05]  /*229b0*/  BSYNC B1 ;  /* 0x0000000000017941 */ /* 0x000fea0003800000 */
.L_x_525:
        /* <DEDUP_REMOVED lines=13> */
.L_x_528:
[----:B------:R-:W-:Y:S05]  /*22a90*/  BSYNC B1 ;  /* 0x0000000000017941 */ /* 0x000fea0003800000 */
.L_x_527:
        /* <DEDUP_REMOVED lines=13> */
.L_x_530:
[----:B------:R-:W-:Y:S05]  /*22b70*/  BSYNC B1 ;  /* 0x0000000000017941 */ /* 0x000fea0003800000 */
.L_x_529:
        /* <DEDUP_REMOVED lines=13> */
.L_x_532:
[----:B------:R-:W-:Y:S05]  /*22c50*/  BSYNC B1 ;  /* 0x0000000000017941 */ /* 0x000fea0003800000 */
.L_x_531:
        /* <DEDUP_REMOVED lines=13> */
.L_x_534:
[----:B------:R-:W-:Y:S05]  /*22d30*/  BSYNC B1 ;  /* 0x0000000000017941 */ /* 0x000fea0003800000 */
.L_x_533:
        /* <DEDUP_REMOVED lines=13> */
.L_x_536:
[----:B------:R-:W-:Y:S05]  /*22e10*/  BSYNC B1 ;  /* 0x0000000000017941 */ /* 0x000fea0003800000 */
.L_x_535:
        /* <DEDUP_REMOVED lines=13> */
.L_x_538:
[----:B------:R-:W-:Y:S05]  /*22ef0*/  BSYNC B1 ;  /* 0x0000000000017941 */ /* 0x000fea0003800000 */
.L_x_537:
        /* <DEDUP_REMOVED lines=13> */
.L_x_540:
[----:B------:R-:W-:Y:S05]  /*22fd0*/  BSYNC B1 ;  /* 0x0000000000017941 */ /* 0x000fea0003800000 */
.L_x_539:
        /* <DEDUP_REMOVED lines=13> */
.L_x_542:
[----:B------:R-:W-:Y:S05]  /*230b0*/  BSYNC B1 ;  /* 0x0000000000017941 */ /* 0x000fea0003800000 */
.L_x_541:
        /* <DEDUP_REMOVED lines=13> */
.L_x_544:
[----:B------:R-:W-:Y:S05]  /*23190*/  BSYNC B1 ;  /* 0x0000000000017941 */ /* 0x000fea0003800000 */
.L_x_543:
        /* <DEDUP_REMOVED lines=13> */
.L_x_546:
[----:B------:R-:W-:Y:S05]  /*23270*/  BSYNC B1 ;  /* 0x0000000000017941 */ /* 0x000fea0003800000 */
.L_x_545:
[----:B--234-:R-:W2:Y:S01]  /*23280*/  LDL.LU R3, [R1+0x444] ;  /* 0x0004440001037983 */ /* 0x01cea20000300800 */
[----:B-----5:R-:W-:Y:S01]  /*23290*/  LOP3.LUT R6, R6, 0xff, RZ, 0xc0, !PT ;  /* 0x000000ff06067812 */ /* 0x020fe200078ec0ff */
[----:B------:R-:W-:Y:S01]  /*232a0*/  BSSY B1, `(.L_x_547) ;  /* 0x000000b000017945 */ /* 0x000fe20003800000 */
[----:B------:R-:W-:Y:S02]  /*232b0*/  ISETP.LT.OR P2, PT, R0, 0xf9, !P1 ;  /* 0x000000f90000780c */ /* 0x000fe40004f41670 */
[----:B------:R-:W-:Y:S02]  /*232c0*/  F2FP.F16.E4M3.UNPACK_B R6, R6 ;  /* 0x00000006ff06723e */ /* 0x000fe400020006ff */
[----:B------:R-:W-:-:S03]  /*232d0*/  PRMT R2, RZ, 0x7610, R2 ;  /* 0x00007610ff027816 */ /* 0x000fc60000000002 */
[----:B------:R-:W-:-:S05]  /*232e0*/  HADD2.F32 R6, -RZ, R6.H0_H0 ;  /* 0x20000006ff067230 */ /* 0x000fca0000004100 */
[----:B------:R-:W-:-:S04]  /*232f0*/  FMUL R6, R6, UR21 ;  /* 0x0000001506067c20 */ /* 0x000fc80008400000 */
[----:B--2---:R-:W-:-:S05]  /*23300*/  FFMA R6, R3, UR20, R6 ;  /* 0x0000001403067c23 */ /* 0x004fca0008000006 */
[----:B------:R-:W-:-:S05]  /*23310*/  F2FP.SATFINITE.E4M3.F32.PACK_AB_MERGE_C R3, RZ, R6, RZ ;  /* 0x00000006ff03723e */ /* 0x000fca00048070ff */
[----:B------:R2:W-:Y:S01]  /*23320*/  @!P0 STG.E.U8 desc[UR14][R30.64+0xf9], R3 ;  /* 0x0000f9031e008986 */ /* 0x0005e2000c10110e */
[----:B------:R-:W-:Y:S05]  /*23330*/  @P2 BRA `(.L_x_548) ;  /* 0x0000000000042947 */ /* 0x000fea0003800000 */
[----:B------:R3:W5:Y:S02]  /*23340*/  LDG.E.U8 R2, desc[UR14][R4.64+0xf8] ;  /* 0x0000f80e04027981 */ /* 0x000764000c1e1100 */
.L_x_548:
[----:B------:R-:W-:Y:S05]  /*23350*/  BSYNC B1 ;  /* 0x0000000000017941 */ /* 0x000fea0003800000 */
.L_x_547:
[----:B--2---:R-:W2:Y:S01]  /*23360*/  LDL.LU R3, [R1+0x448] ;  /* 0x0004480001037983 */ /* 0x004ea20000300800 */
        /* <DEDUP_REMOVED lines=12> */
.L_x_550:
[----:B------:R-:W-:Y:S05]  /*23430*/  BSYNC B1 ;  /* 0x0000000000017941 */ /* 0x000fea0003800000 */
.L_x_549:
[----:B------:R-:W-:Y:S05]  /*23440*/  @P1 BRA `(.L_x_551) ;  /* 0x0000004800841947 */ /* 0x000fea0003800000 */
[----:B------:R-:W2:Y:S01]  /*23450*/  LDL.LU R2, [R1+0x44c] ;  /* 0x00044c0001027983 */ /* 0x000ea20000300800 */
[----:B-----5:R-:W-:-:S04]  /*23460*/  LOP3.LUT R0, R0, 0xff, RZ, 0xc0, !PT ;  /* 0x000000ff00007812 */ /* 0x020fc800078ec0ff */
[----:B------:R-:W-:-:S05]  /*23470*/  F2FP.F16.E4M3.UNPACK_B R0, R0 ;  /* 0x00000000ff00723e */ /* 0x000fca00020006ff */
[----:B------:R-:W-:-:S05]  /*23480*/  HADD2.F32 R0, -RZ, R0.H0_H0 ;  /* 0x20000000ff007230 */ /* 0x000fca0000004100 */
[----:B------:R-:W-:-:S04]  /*23490*/  FMUL R0, R0, UR21 ;  /* 0x0000001500007c20 */ /* 0x000fc80008400000 */
[----:B--2---:R-:W-:-:S05]  /*234a0*/  FFMA R0, R2, UR20, R0 ;  /* 0x0000001402007c23 */ /* 0x004fca0008000000 */
[----:B------:R-:W-:-:S05]  /*234b0*/  F2FP.SATFINITE.E4M3.F32.PACK_AB_MERGE_C R3, RZ, R0, RZ ;  /* 0x00000000ff03723e */ /* 0x000fca00048070ff */
[----:B------:R2:W-:Y:S01]  /*234c0*/  STG.E.U8 desc[UR14][R28.64+0xf9], R3 ;  /* 0x0000f9031c007986 */ /* 0x0005e2000c10110e */
[----:B------:R-:W-:Y:S05]  /*234d0*/  BRA `(.L_x_551) ;  /* 0x0000004800607947 */ /* 0x000fea0003800000 */
.L_x_38:
[----:B------:R-:W-:Y:S01]  /*234e0*/  ISETP.GE.AND P3, PT, R34, 0x1, PT ;  /* 0x000000012200780c */ /* 0x000fe20003f66270 */
[----:B-----5:R-:W-:Y:S01]  /*234f0*/  FMUL R2, R2, UR20 ;  /* 0x0000001402027c20 */ /* 0x020fe20008400000 */
[----:B------:R-:W2:Y:S02]  /*23500*/  LDL.LU R40, [R1+0x200] ;  /* 0x0002000001287983 */ /* 0x000ea40000300800 */
[----:B------:R-:W-:Y:S02]  /*23510*/  ISETP.LT.OR P0, PT, R0, 0x1, !P3 ;  /* 0x000000010000780c */ /* 0x000fe40005f01670 */
[----:B------:R-:W-:Y:S01]  /*23520*/  F2FP.SATFINITE.E4M3.F32.PACK_AB_MERGE_C R2, RZ, R2, RZ ;  /* 0x00000002ff02723e */ /* 0x000fe200048070ff */
[----:B------:R-:W-:Y:S01]  /*23530*/  FMUL R3, R3, UR20 ;  /* 0x0000001403037c20 */ /* 0x000fe20008400000 */
[----:B------:R-:W-:Y:S01]  /*23540*/  ISETP.GE.AND P2, PT, R34, 0x9, PT ;  /* 0x000000092200780c */ /* 0x000fe20003f46270 */
[----:B------:R-:W-:Y:S01]  /*23550*/  FMUL R4, R4, UR20 ;  /* 0x0000001404047c20 */ /* 0x000fe20008400000 */
[----:B------:R-:W-:Y:S01]  /*23560*/  FMUL R5, R5, UR20 ;  /* 0x0000001405057c20 */ /* 0x000fe20008400000 */
[----:B------:R-:W-:Y:S01]  /*23570*/  ISETP.LT.OR P1, PT, R0, 0x9, !P3 ;  /* 0x000000090000780c */ /* 0x000fe20005f21670 */
[----:B------:R-:W-:Y:S01]  /*23580*/  FMUL R6, R6, UR20 ;  /* 0x0000001406067c20 */ /* 0x000fe20008400000 */
[----:B------:R-:W-:Y:S01]  /*23590*/  ISETP.LT.OR P5, PT, R0, 0xa, !P3 ;  /* 0x0000000a0000780c */ /* 0x000fe20005fa1670 */
[----:B------:R-:W-:Y:S01]  /*235a0*/  FMUL R7, R7, UR20 ;  /* 0x0000001407077c20 */ /* 0x000fe20008400000 */
[----:B------:R-:W-:Y:S01]  /*235b0*/  FMUL R8, R8, UR20 ;  /* 0x0000001408087c20 */ /* 0x000fe20008400000 */
[----:B------:R-:W-:Y:S01]  /*235c0*/  FMUL R9, R9, UR20 ;  /* 0x0000001409097c20 */ /* 0x000fe20008400000 */
[----:B------:R-:W-:Y:S01]  /*235d0*/  @!P0 STG.E.U8 desc[UR14][R24.64], R2 ;  /* 0x0000000218008986 */ /* 0x000fe2000c10110e */
[----:B------:R-:W-:-:S02]  /*235e0*/  ISETP.LT.OR P0, PT, R0, 0x2, !P3 ;  /* 0x000000020000780c */ /* 0x000fc40005f01670 */
[----:B------:R-:W-:Y:S01]  /*235f0*/  F2FP.SATFINITE.E4M3.F32.PACK_AB_MERGE_C R3, RZ, R3, RZ ;  /* 0x00000003ff03723e */ /* 0x000fe200048070ff */
[----:B------:R-:W-:Y:S01]  /*23600*/  FMUL R10, R10, UR20 ;  /* 0x000000140a0a7c20 */ /* 0x000fe20008400000 */
[----:B------:R-:W-:Y:S01]  /*23610*/  F2FP.SATFINITE.E4M3.F32.PACK_AB_MERGE_C R4, RZ, R4, RZ ;  /* 0x00000004ff04723e */ /* 0x000fe200048070ff */
[----:B------:R-:W-:Y:S01]  /*23620*/  FMUL R11, R11, UR20 ;  /* 0x000000140b0b7c20 */ /* 0x000fe20008400000 */
[----:B------:R-:W-:Y:S01]  /*23630*/  FMUL R12, R12, UR20 ;  /* 0x000000140c0c7c20 */ /* 0x000fe20008400000 */
[----:B------:R-:W-:Y:S01]  /*23640*/  FMUL R13, R13, UR20 ;  /* 0x000000140d0d7c20 */ /* 0x000fe20008400000 */
[----:B------:R-:W-:Y:S01]  /*23650*/  FMUL R14, R14, UR20 ;  /* 0x000000140e0e7c20 */ /* 0x000fe20008400000 */
[----:B------:R-:W-:Y:S01]  /*23660*/  FMUL R15, R15, UR20 ;  /* 0x000000140f0f7c20 */ /* 0x000fe20008400000 */
[----:B------:R-:W-:Y:S01]  /*23670*/  FMUL R16, R16, UR20 ;  /* 0x0000001410107c20 */ /* 0x000fe20008400000 */
[----:B------:R-:W-:Y:S01]  /*23680*/  FMUL R17, R17, UR20 ;  /* 0x0000001411117c20 */ /* 0x000fe20008400000 */
[----:B------:R-:W-:Y:S01]  /*23690*/  FMUL R18, R18, UR20 ;  /* 0x0000001412127c20 */ /* 0x000fe20008400000 */
[----:B------:R0:W-:Y:S01]  /*236a0*/  @!P0 STG.E.U8 desc[UR14][R24.64+0x1], R3 ;  /* 0x0000010318008986 */ /* 0x0001e2000c10110e */
[----:B------:R-:W-:-:S02]  /*236b0*/  ISETP.LT.OR P0, PT, R0, 0x1, !P2 ;  /* 0x000000010000780c */ /* 0x000fc40005701670 */
[----:B------:R-:W-:Y:S01]  /*236c0*/  F2FP.SATFINITE.E4M3.F32.PACK_AB_MERGE_C R5, RZ, R5, RZ ;  /* 0x00000005ff05723e */ /* 0x000fe200048070ff */
[----:B------:R-:W-:Y:S01]  /*236d0*/  FMUL R19, R19, UR20 ;  /* 0x0000001413137c20 */ /* 0x000fe20008400000 */
[----:B------:R-:W-:Y:S01]  /*236e0*/  FMUL R20, R20, UR20 ;  /* 0x0000001414147c20 */ /* 0x000fe20008400000 */
[----:B------:R-:W-:Y:S01]  /*236f0*/  FMUL R21, R21, UR20 ;  /* 0x0000001415157c20 */ /* 0x000fe20008400000 */
[----:B------:R-:W3:Y:S07]  /*23700*/  LDL.LU R39, [R1+0x204] ;  /* 0x0002040001277983 */ /* 0x000eee0000300800 */
[----:B------:R-:W-:Y:S01]  /*23710*/  @!P0 STG.E.U8 desc[UR14][R26.64], R4 ;  /* 0x000000041a008986 */ /* 0x000fe2000c10110e */
[----:B------:R-:W-:-:S02]  /*23720*/  ISETP.LT.OR P0, PT, R0, 0x2, !P2 ;  /* 0x000000020000780c */ /* 0x000fc40005701670 */
[----:B------:R-:W-:Y:S01]  /*23730*/  F2FP.SATFINITE.E4M3.F32.PACK_AB_MERGE_C R6, RZ, R6, RZ ;  /* 0x00000006ff06723e */ /* 0x000fe200048070ff */
[----:B------:R-:W-:Y:S01]  /*23740*/  FMUL R22, R22, UR20 ;  /* 0x0000001416167c20 */ /* 0x000fe20008400000 */
[----:B------:R-:W-:Y:S01]  /*23750*/  F2FP.SATFINITE.E4M3.F32.PACK_AB_MERGE_C R7, RZ, R7, RZ ;  /* 0x00000007ff07723e */ /* 0x000fe200048070ff */
[----:B------:R-:W4:Y:S08]  /*23760*/  LDL.LU R35, [R1+0x208] ;  /* 0x0002080001237983 */ /* 0x000f300000300800 */
[----:B------:R1:W-:Y:S01]  /*23770*/  @!P0 STG.E.U8 desc[UR14][R26.64+0x1], R5 ;  /* 0x000001051a008986 */ /* 0x0003e2000c10110e */
[----:B------:R-:W-:-:S02]  /*23780*/  ISETP.LT.OR P0, PT, R0, 0x9, !P2 ;  /* 0x000000090000780c */ /* 0x000fc40005701670 */
[----:B------:R-:W-:Y:S01]  /*23790*/  F2FP.SATFINITE.E4M3.F32.PACK_AB_MERGE_C R8, RZ, R8, RZ ;  /* 0x00000008ff08723e */ /* 0x000fe200048070ff */
[----:B------:R-:W-:Y:S01]  /*237a0*/  @!P1 STG.E.U8 desc[UR14][R24.64+0x8], R6 ;  /* 0x0000080618009986 */ /* 0x000fe2000c10110e */
[----:B------:R-:W-:-:S03]  /*237b0*/  ISETP.LT.OR P1, PT, R0, 0xa, !P2 ;  /* 0x0000000a0000780c */ /* 0x000fc60005721670 */
[----:B------:R-:W-:Y:S01]  /*237c0*/  @!P5 STG.E.U8 desc[UR14][R24.64+0x9], R7 ;  /* 0x000009071800d986 */ /* 0x000fe2000c10110e */
[C---:B------:R-:W-:Y:S02]  /*237d0*/  ISETP.LT.OR P5, PT, R0.reuse, 0x11, !P3 ;  /* 0x000000110000780c */ /* 0x040fe40005fa1670 */
[----:B------:R-:W-:Y:S01]  /*237e0*/  F2FP.SATFINITE.E4M3.F32.PACK_AB_MERGE_C R9, RZ, R9, RZ ;  /* 0x00000009ff09723e */ /* 0x000fe200048070ff */
[----:B------:R-:W-:Y:S01]  /*237f0*/  FMUL R23, R23, UR20 ;  /* 0x0000001417177c20 */ /* 0x000fe20008400000 */
[----:B------:R-:W-:Y:S01]  /*23800*/  F2FP.SATFINITE.E4M3.F32.PACK_AB_MERGE_C R10, RZ, R10, RZ ;  /* 0x0000000aff0a723e */ /* 0x000fe200048070ff */
[----:B------:R-:W-:Y:S01]  /*23810*/  @!P0 STG.E.U8 desc[UR14][R26.64+0x8], R8 ;  /* 0x000008081a008986 */ /* 0x000fe2000c10110e */
[C---:B------:R-:W-:Y:S02]  /*23820*/  ISETP.LT.OR P0, PT, R0.reuse, 0x12, !P3 ;  /* 0x000000120000780c */ /* 0x040fe40005f01670 */
[----:B------:R-:W-:Y:S01]  /*23830*/  F2FP.SATFINITE.E4M3.F32.PACK_AB_MERGE_C R11, RZ, R11, RZ ;  /* 0x0000000bff0b723e */ /* 0x000fe200048070ff */
[----:B------:R-:W-:Y:S01]  /*23840*/  @!P1 STG.E.U8 desc[UR14][R26.64+0x9], R9 ;  /* 0x000009091a009986 */ /* 0x000fe2000c10110e */
[----:B------:R-:W-:-:S03]  /*23850*/  ISETP.LT.OR P1, PT, R0, 0x11, !P2 ;  /* 0x000000110000780c */ /* 0x000fc60005721670 */
[----:B------:R-:W-:Y:S01]  /*23860*/  @!P5 STG.E.U8 desc[UR14][R24.64+0x10], R10 ;  /* 0x0000100a1800d986 */ /* 0x000fe2000c10110e */
[C---:B------:R-:W-:Y:S02]  /*23870*/  ISETP.LT.OR P5, PT, R0.reuse, 0x12, !P2 ;  /* 0x000000120000780c */ /* 0x040fe400057a1670 */
[----:B------:R-:W-:Y:S01]  /*23880*/  F2FP.SATFINITE.E4M3.F32.PACK_AB_MERGE_C R12, RZ, R12, RZ ;  /* 0x0000000cff0c723e */ /* 0x000fe200048070ff */
[----:B------:R-:W3:Y:S04]  /*23890*/  LDL.LU R33, [R1+0x20c] ;  /* 0x00020c0001217983 */ /* 0x000ee80000300800 */
[----:B------:R-:W-:Y:S01]  /*238a0*/  @!P0 STG.E.U8 desc[UR14][R24.64+0x11], R11 ;  /* 0x0000110b18008986 */ /* 0x000fe2000c10110e */
[----:B------:R-:W-:Y:S02]  /*238b0*/  ISETP.LT.OR P0, PT, R0, 0x19, !P3 ;  /* 0x000000190000780c */ /* 0x000fe40005f01670 */
[----:B------:R-:W-:-:S02]  /*238c0*/  F2FP.SATFINITE.E4M3.F32.PACK_AB_MERGE_C R13, RZ, R13, RZ ;  /* 0x0000000dff0d723e */ /* 0x000fc400048070ff */
[----:B------:R-:W-:Y:S01]  /*238d0*/  F2FP.SATFINITE.E4M3.F32.PACK_AB_MERGE_C R14, RZ, R14, RZ ;  /* 0x0000000eff0e723e */ /* 0x000fe200048070ff */
[----:B------:R-:W-:Y:S01]  /*238e0*/  @!P1 STG.E.U8 desc[UR14][R26.64+0x10], R12 ;  /* 0x0000100c1a009986 */ /* 0x000fe2000c10110e */
[----:B------:R-:W-:-:S03]  /*238f0*/  ISETP.LT.OR P1, PT, R0, 0x1a, !P3 ;  /* 0x0000001a0000780c */ /* 0x000fc60005f21670 */
[----:B------:R-:W-:Y:S01]  /*23900*/  @!P5 STG.E.U8 desc[UR14][R26.64+0x11], R13 ;  /* 0x0000110d1a00d986 */ /* 0x000fe2000c10110e */
[----:B------:R-:W-:-:S03]  /*23910*/  ISETP.LT.OR P5, PT, R0, 0x19, !P2 ;  /* 0x000000190000780c */ /* 0x000fc600057a1670 */
[----:B------:R-:W-:Y:S01]  /*23920*/  @!P0 STG.E.U8 desc[UR14][R24.64+0x18], R14 ;  /* 0x0000180e18008986 */ /* 0x000fe2000c10110e */
[C---:B------:R-:W-:Y:S02]  /*23930*/  ISETP.LT.OR P0, PT, R0.reuse, 0x1a, !P2 ;  /* 0x0000001a0000780c */ /* 0x040fe40005701670 */
[----:B------:R-:W-:Y:S01]  /*23940*/  F2FP.SATFINITE.E4M3.F32.PACK_AB_MERGE_C R15, RZ, R15, RZ ;  /* 0x0000000fff0f723e */ /* 0x000fe200048070ff */
[----:B------:R-:W3:Y:S01]  /*23950*/  LDL.LU R32, [R1+0x210] ;  /* 0x0002100001207983 */ /* 0x000ee20000300800 */
[----:B------:R-:W-:Y:S02]  /*23960*/  F2FP.SATFINITE.E4M3.F32.PACK_AB_MERGE_C R16, RZ, R16, RZ ;  /* 0x00000010ff10723e */ /* 0x000fe400048070ff */
[----:B------:R-:W-:Y:S01]  /*23970*/  F2FP.SATFINITE.E4M3.F32.PACK_AB_MERGE_C R17, RZ, R17, RZ ;  /* 0x00000011ff11723e */ /* 0x000fe200048070ff */
[----:B------:R-:W-:Y:S01]  /*23980*/  @!P1 STG.E.U8 desc[UR14][R24.64+0x19], R15 ;  /* 0x0000190f18009986 */ /* 0x000fe2000c10110e */
[----:B------:R-:W-:-:S03]  /*23990*/  ISETP.LT.OR P1, PT, R0, 0x21, !P3 ;  /* 0x000000210000780c */ /* 0x000fc60005f21670 */
[----:B------:R-:W-:Y:S01]  /*239a0*/  @!P5 STG.E.U8 desc[UR14][R26.64+0x18], R16 ;  /* 0x000018101a00d986 */ /* 0x000fe2000c10110e */
[----:B------:R-:W-:-:S03]  /*239b0*/  ISETP.LT.OR P5, PT, R0, 0x22, !P3 ;  /* 0x000000220000780c */ /* 0x000fc60005fa1670 */
[----:B------:R-:W-:Y:S01]  /*239c0*/  @!P0 STG.E.U8 desc[UR14][R26.64+0x19], R17 ;  /* 0x000019111a008986 */ /* 0x000fe2000c10110e */
[----:B------:R-:W-:Y:S02]  /*239d0*/  ISETP.LT.OR P0, PT, R0, 0x21, !P2 ;  /* 0x000000210000780c */ /* 0x000fe40005701670 */
[----:B------:R-:W-:Y:S01]  /*239e0*/  F2FP.SATFINITE.E4M3.F32.PACK_AB_MERGE_C R18, RZ, R18, RZ ;  /* 0x00000012ff12723e */ /* 0x000fe200048070ff */
[----:B------:R-:W-:Y:S01]  /*239f0*/  FMUL R152, R152, UR20 ;  /* 0x0000001498987c20 */ /* 0x000fe20008400000 */
[----:B------:R-:W-:Y:S01]  /*23a00*/  F2FP.SATFINITE.E4M3.F32.PACK_AB_MERGE_C R19, RZ, R19, RZ ;  /* 0x00000013ff13723e */ /* 0x000fe200048070ff */
[----:B------:R-:W-:Y:S01]  /*23a10*/  FMUL R153, R153, UR20 ;  /* 0x0000001499997c20 */ /* 0x000fe20008400000 */
        /* <DEDUP_REMOVED lines=24> */
[C---:B------:R-:W-:Y:S02]  /*23ba0*/  ISETP.LT.OR P1, PT, R0.reuse, 0x32, !P3 ;  /* 0x000000320000780c */ /* 0x040fe40005f21670 */
[C---:B------:R-:W-:Y:S01]  /*23bb0*/  ISETP.LT.OR P6, PT, R0.reuse, 0x32, !P2 ;  /* 0x000000320000780c */ /* 0x040fe200057c1670 */
[----:B------:R-:W-:Y:S01]  /*23bc0*/  @!P5 STG.E.U8 desc[UR14][R26.64+0x29], R153 ;  /* 0x000029991a00d986 */ /* 0x000fe2000c10110e */
[----:B------:R-:W-:-:S03]  /*23bd0*/  ISETP.LT.OR P5, PT, R0, 0x31, !P2 ;  /* 0x000000310000780c */ /* 0x000fc600057a1670 */
[----:B------:R-:W-:Y:S01]  /*23be0*/  @!P0 STG.E.U8 desc[UR14][R24.64+0x30], R154 ;  /* 0x0000309a18008986 */ /* 0x000fe2000c10110e */
[----:B------:R-:W-:Y:S01]  /*23bf0*/  ISETP.LT.OR P0, PT, R0, 0x39, !P3 ;  /* 0x000000390000780c */ /* 0x000fe20005f01670 */
[----:B------:R-:W-:Y:S01]  /*23c00*/  FMUL R158, R158, UR20 ;  /* 0x000000149e9e7c20 */ /* 0x000fe20008400000 */
[----:B------:R-:W-:Y:S01]  /*23c10*/  F2FP.SATFINITE.E4M3.F32.PACK_AB_MERGE_C R155, RZ, R155, RZ ;  /* 0x0000009bff9b723e */ /* 0x000fe200048070ff */
[----:B------:R-:W-:Y:S01]  /*23c20*/  FMUL R159, R159, UR20 ;  /* 0x000000149f9f7c20 */ /* 0x000fe20008400000 */
        /* <DEDUP_REMOVED lines=36> */
[----:B0-----:R-:W-:Y:S01]  /*23e70*/  F2FP.SATFINITE.E4M3.F32.PACK_AB_MERGE_C R3, RZ, R166, RZ ;  /* 0x000000a6ff03723e */ /* 0x001fe200048070ff */
[----:B------:R-:W-:Y:S01]  /*23e80*/  @!P1 STG.E.U8 desc[UR14][R24.64+0x41], R163 ;  /* 0x000041a318009986 */ /* 0x000fe2000c10110e */
[----:B------:R-:W-:-:S03]  /*23e90*/  ISETP.LT.OR P1, PT, R0, 0x4a, !P3 ;  /* 0x0000004a0000780c */ /* 0x000fc60005f21670 */
[----:B------:R-:W-:Y:S01]  /*23ea0*/  @!P5 STG.E.U8 desc[UR14][R26.64+0x40], R164 ;  /* 0x000040a41a00d986 */ /* 0x000fe2000c10110e */
[----:B------:R-:W-:-:S03]  /*23eb0*/  ISETP.LT.OR P5, PT, R0, 0x49, !P2 ;  /* 0x000000490000780c */ /* 0x000fc600057a1670 */
[----:B------:R-:W-:Y:S01]  /*23ec0*/  @!P6 STG.E.U8 desc[UR14][R26.64+0x41], R165 ;  /* 0x000041a51a00e986 */ /* 0x000fe2000c10110e */
[----:B------:R-:W-:-:S03]  /*23ed0*/  ISETP.LT.OR P6, PT, R0, 0x4a, !P2 ;  /* 0x0000004a0000780c */ /* 0x000fc600057c1670 */
[----:B------:R0:W-:Y:S01]  /*23ee0*/  @!P0 STG.E.U8 desc[UR14][R24.64+0x48], R3 ;  /* 0x0000480318008986 */ /* 0x0001e2000c10110e */
[----:B------:R-:W-:Y:S01]  /*23ef0*/  ISETP.LT.OR P0, PT, R0, 0x51, !P3 ;  /* 0x000000510000780c */ /* 0x000fe20005f01670 */
[----:B------:R-:W-:Y:S01]  /*23f00*/  FMUL R170, R170, UR20 ;  /* 0x00000014aaaa7c20 */ /* 0x000fe20008400000 */
[----:B------:R-:W-:Y:S01]  /*23f10*/  F2FP.SATFINITE.E4M3.F32.PACK_AB_MERGE_C R167, RZ, R167, RZ ;  /* 0x000000a7ffa7723e */ /* 0x000fe200048070ff */
[----:B------:R-:W-:Y:S01]  /*23f20*/  FMUL R171, R171, UR20 ;  /* 0x00000014abab7c20 */ /* 0x000fe20008400000 */
[----:B-1----:R-:W-:Y:S01]  /*23f30*/  F2FP.SATFINITE.E4M3.F32.PACK_AB_MERGE_C R5, RZ, R168, RZ ;  /* 0x000000a8ff05723e */ /* 0x002fe200048070ff */
[----:B------:R-:W-:Y:S01]  /*23f40*/  FMUL R172, R172, UR20 ;  /* 0x00000014acac7c20 */ /* 0x000fe20008400000 */
[----:B------:R-:W-:Y:S01]  /*23f50*/  F2FP.SATFINITE.E4M3.F32.PACK_AB_MERGE_C R169, RZ, R169, RZ ;  /* 0x000000a9ffa9723e */ /* 0x000fe200048070ff */
[----:B------:R-:W-:Y:S01]  /*23f60*/  @!P1 STG.E.U8 desc[UR14][R24.64+0x49], R167 ;  /* 0x000049a718009986 */ /* 0x000fe2000c10110e */
[----:B0-----:R-:W-:-:S03]  /*23f70*/  F2FP.SATFINITE.E4M3.F32.PACK_AB_MERGE_C R3, RZ, R170, RZ ;  /* 0x000000aaff03723e */ /* 0x001fc600048070ff */
[----:B------:R0:W-:Y:S01]  /*23f80*/  @!P5 STG.E.U8 desc[UR14][R26.64+0x48], R5 ;  /* 0x000048051a00d986 */ /* 0x0001e2000c10110e */
[C---:B------:R-:W-:Y:S02]  /*23f90*/  ISETP.LT.OR P1, PT, R0.reuse, 0x52, !P3 ;  /* 0x000000520000780c */ /* 0x040fe40005f21670 */
[C---:B------:R-:W-:Y:S01]  /*23fa0*/  ISETP.LT.OR P5, PT, R0.reuse, 0x51, !P2 ;  /* 0x000000510000780c */ /* 0x040fe200057a1670 */
[----:B------:R-:W-:Y:S01]  /*23fb0*/  @!P6 STG.E.U8 desc[UR14][R26.64+0x49], R169 ;  /* 0x000049a91a00e986 */ /* 0x000fe2000c10110e */
[----:B------:R-:W-:-:S03]  /*23fc0*/  ISETP.LT.OR P6, PT, R0, 0x52, !P2 ;  /* 0x000000520000780c */ /* 0x000fc600057c1670 */
[----:B------:R1:W-:Y:S01]  /*23fd0*/  @!P0 STG.E.U8 desc[UR14][R24.64+0x50], R3 ;  /* 0x0000500318008986 */ /* 0x0003e2000c10110e */
[----:B------:R-:W-:Y:S01]  /*23fe0*/  ISETP.LT.OR P0, PT, R0, 0x59, !P3 ;  /* 0x000000590000780c */ /* 0x000fe20005f01670 */
[----:B------:R-:W-:Y:S01]  /*23ff0*/  FMUL R173, R173, UR20 ;  /* 0x00000014adad7c20 */ /* 0x000fe20008400000 */
[----:B------:R-:W-:Y:S01]  /*24000*/  FMUL R174, R174, UR20 ;  /* 0x00000014aeae7c20 */ /* 0x000fe20008400000 */
[----:B------:R-:W-:Y:S01]  /*24010*/  F2FP.SATFINITE.E4M3.F32.PACK_AB_MERGE_C R171, RZ, R171, RZ ;  /* 0x000000abffab723e */ /* 0x000fe200048070ff */
[----:B------:R-:W-:Y:S01]  /*24020*/  FMUL R175, R175, UR20 ;  /* 0x00000014afaf7c20 */ /* 0x000fe20008400000 */
[----:B0-----:R-:W-:Y:S01]  /*24030*/  F2FP.SATFINITE.E4M3.F32.PACK_AB_MERGE_C R5, RZ, R172, RZ ;  /* 0x000000acff05723e */ /* 0x001fe200048070ff */
[----:B------:R-:W-:Y:S01]  /*24040*/  FMUL R176, R176, UR20 ;  /* 0x00000014b0b07c20 */ /* 0x000fe20008400000 */
[----:B------:R-:W-:Y:S01]  /*24050*/  F2FP.SATFINITE.E4M3.F32.PACK_AB_MERGE_C R173, RZ, R173, RZ ;  /* 0x000000adffad723e */ /* 0x000fe200048070ff */
[----:B------:R-:W-:Y:S01]  /*24060*/  @!P1 STG.E.U8 desc[UR14][R24.64+0x51], R171 ;  /* 0x000051ab18009986 */ /* 0x000fe2000c10110e */
[----:B-1----:R-:W-:-:S03]  /*24070*/  F2FP.SATFINITE.E4M3.F32.PACK_AB_MERGE_C R3, RZ, R174, RZ ;  /* 0x000000aeff03723e */ /* 0x002fc600048070ff */
        /* <DEDUP_REMOVED lines=220> */
[----:B------:R-:W3:Y:S01]  /*24e40*/  LDL.LU R38, [R1+0x214] ;  /* 0x0002140001267983 */ /* 0x000ee20000300800 */
[----:B------:R-:W-:Y:S02]  /*24e50*/  F2FP.SATFINITE.E4M3.F32.PACK_AB_MERGE_C R229, RZ, R229, RZ ;  /* 0x000000e5ffe5723e */ /* 0x000fe400048070ff */
[----:B-1----:R-:W-:Y:S01]  /*24e60*/  F2FP.SATFINITE.E4M3.F32.PACK_AB_MERGE_C R3, RZ, R230, RZ ;  /* 0x000000e6ff03723e */ /* 0x002fe200048070ff */
[----:B------:R-:W-:Y:S01]  /*24e70*/  @!P1 STG.E.U8 desc[UR14][R24.64+0xc1], R227 ;  /* 0x0000c1e318009986 */ /* 0x000fe2000c10110e */
[----:B------:R-:W-:-:S03]  /*24e80*/  ISETP.LT.OR P1, PT, R0, 0xca, !P3 ;  /* 0x000000ca0000780c */ /* 0x000fc60005f21670 */
[----:B------:R0:W-:Y:S01]  /*24e90*/  @!P5 STG.E.U8 desc[UR14][R26.64+0xc0], R5 ;  /* 0x0000c0051a00d986 */ /* 0x0001e2000c10110e */
[----:B------:R-:W-:-:S03]  /*24ea0*/  ISETP.LT.OR P5, PT, R0, 0xc9, !P2 ;  /* 0x000000c90000780c */ /* 0x000fc600057a1670 */
[----:B------:R-:W-:Y:S01]  /*24eb0*/  @!P6 STG.E.U8 desc[UR14][R26.64+0xc1], R229 ;  /* 0x0000c1e51a00e986 */ /* 0x000fe2000c10110e */
[----:B------:R-:W-:-:S03]  /*24ec0*/  ISETP.LT.OR P6, PT, R0, 0xca, !P2 ;  /* 0x000000ca0000780c */ /* 0x000fc600057c1670 */
[----:B------:R3:W-:Y:S01]  /*24ed0*/  @!P0 STG.E.U8 desc[UR14][R24.64+0xc8], R3 ;  /* 0x0000c80318008986 */ /* 0x0007e2000c10110e */
[----:B------:R-:W-:Y:S01]  /*24ee0*/  ISETP.LT.OR P0, PT, R0, 0xd1, !P3 ;  /* 0x000000d10000780c */ /* 0x000fe20005f01670 */
[----:B------:R-:W-:Y:S01]  /*24ef0*/  FMUL R232, R232, UR20 ;  /* 0x00000014e8e87c20 */ /* 0x000fe20008400000 */
[----:B------:R-:W-:Y:S01]  /*24f00*/  FMUL R233, R233, UR20 ;  /* 0x00000014e9e97c20 */ /* 0x000fe20008400000 */
[----:B------:R-:W3:Y:S01]  /*24f10*/  LDL.LU R37, [R1+0x218] ;  /* 0x0002180001257983 */ /* 0x000ee20000300800 */
[----:B------:R-:W-:Y:S01]  /*24f20*/  FMUL R234, R234, UR20 ;  /* 0x00000014eaea7c20 */ /* 0x000fe20008400000 */
[----:B------:R-:W-:Y:S02]  /*24f30*/  F2FP.SATFINITE.E4M3.F32.PACK_AB_MERGE_C R231, RZ, R231, RZ ;  /* 0x000000e7ffe7723e */ /* 0x000fe400048070ff */
[----:B------:R-:W3:Y:S01]  /*24f40*/  LDL.LU R36, [R1+0x21c] ;  /* 0x00021c0001247983 */ /* 0x000ee20000300800 */
[----:B0-----:R-:W-:Y:S01]  /*24f50*/  F2FP.SATFINITE.E4M3.F32.PACK_AB_MERGE_C R5, RZ, R232, RZ ;  /* 0x000000e8ff05723e */ /* 0x001fe200048070ff */
[----:B--2---:R-:W-:Y:S01]  /*24f60*/  FMUL R2, R40, UR20 ;  /* 0x0000001428027c20 */ /* 0x004fe20008400000 */
[----:B------:R-:W-:Y:S01]  /*24f70*/  F2FP.SATFINITE.E4M3.F32.PACK_AB_MERGE_C R233, RZ, R233, RZ ;  /* 0x000000e9ffe9723e */ /* 0x000fe200048070ff */
[----:B----4-:R-:W-:Y:S01]  /*24f80*/  FMUL R4, R35, UR20 ;  /* 0x0000001423047c20 */ /* 0x010fe20008400000 */
[----:B------:R-:W-:Y:S01]  /*24f90*/  F2FP.SATFINITE.E4M3.F32.PACK_AB_MERGE_C R7, RZ, R234, RZ ;  /* 0x000000eaff07723e */ /* 0x000fe200048070ff */
[----:B------:R-:W2:Y:S01]  /*24fa0*/  LDL.LU R35, [R1+0x220] ;  /* 0x0002200001237983 */ /* 0x000ea20000300800 */
[----:B------:R-:W-:Y:S01]  /*24fb0*/  FMUL R235, R235, UR20 ;  /* 0x00000014ebeb7c20 */ /* 0x000fe20008400000 */
[----:B------:R-:W-:Y:S01]  /*24fc0*/  FMUL R236, R236, UR20 ;  /* 0x00000014ecec7c20 */ /* 0x000fe20008400000 */
[----:B---3--:R-:W-:Y:S01]  /*24fd0*/  FMUL R3, R39, UR20 ;  /* 0x0000001427037c20 */ /* 0x008fe20008400000 */
[----:B------:R-:W-:Y:S01]  /*24fe0*/  @!P1 STG.E.U8 desc[UR14][R24.64+0xc9], R231 ;  /* 0x0000c9e718009986 */ /* 0x000fe2000c10110e */
[C---:B------:R-:W-:Y:S01]  /*24ff0*/  ISETP.LT.OR P1, PT, R0.reuse, 0xd2, !P3 ;  /* 0x000000d20000780c */ /* 0x040fe20005f21670 */
[----:B------:R-:W-:Y:S01]  /*25000*/  FMUL R237, R237, UR20 ;  /* 0x00000014eded7c20 */ /* 0x000fe20008400000 */
[----:B------:R-:W-:Y:S01]  /*25010*/  F2FP.SATFINITE.E4M3.F32.PACK_AB_MERGE_C R235, RZ, R235, RZ ;  /* 0x000000ebffeb723e */ /* 0x000fe200048070ff */
[----:B------:R0:W-:Y:S01]  /*25020*/  @!P5 STG.E.U8 desc[UR14][R26.64+0xc8], R5 ;  /* 0x0000c8051a00d986 */ /* 0x0001e2000c10110e */
[----:B------:R-:W-:-:S02]  /*25030*/  ISETP.LT.OR P5, PT, R0, 0xd1, !P2 ;  /* 0x000000d10000780c */ /* 0x000fc400057a1670 */
[----:B------:R-:W-:Y:S01]  /*25040*/  F2FP.SATFINITE.E4M3.F32.PACK_AB_MERGE_C R9, RZ, R236, RZ ;  /* 0x000000ecff09723e */ /* 0x000fe200048070ff */
[----:B------:R-:W-:Y:S01]  /*25050*/  @!P6 STG.E.U8 desc[UR14][R26.64+0xc9], R233 ;  /* 0x0000c9e91a00e986 */ /* 0x000fe2000c10110e */
[C---:B------:R-:W-:Y:S02]  /*25060*/  ISETP.LT.OR P6, PT, R0.reuse, 0xd2, !P2 ;  /* 0x000000d20000780c */ /* 0x040fe400057c1670 */
[----:B------:R-:W-:Y:S01]  /*25070*/  F2FP.SATFINITE.E4M3.F32.PACK_AB_MERGE_C R237, RZ, R237, RZ ;  /* 0x000000edffed723e */ /* 0x000fe200048070ff */
[----:B------:R1:W-:Y:S01]  /*25080*/  @!P0 STG.E.U8 desc[UR14][R24.64+0xd0], R7 ;  /* 0x0000d00718008986 */ /* 0x0003e2000c10110e */
[C---:B------:R-:W-:Y:S01]  /*25090*/  ISETP.LT.OR P0, PT, R0.reuse, 0xd9, !P3 ;  /* 0x000000d90000780c */ /* 0x040fe20005f01670 */
[----:B0-----:R-:W-:Y:S02]  /*250a0*/  FMUL R5, R33, UR20 ;  /* 0x0000001421057c20 */ /* 0x001fe40008400000 */
[----:B------:R-:W-:Y:S01]  /*250b0*/  @!P1 STG.E.U8 desc[UR14][R24.64+0xd1], R235 ;  /* 0x0000d1eb18009986 */ /* 0x000fe2000c10110e */
[----:B------:R-:W-:-:S03]  /*250c0*/  ISETP.LT.OR P1, PT, R0, 0xda, !P3 ;  /* 0x000000da0000780c */ /* 0x000fc60005f21670 */
[----:B------:R-:W3:Y:S01]  /*250d0*/  LDL.LU R33, [R1+0x224] ;  /* 0x0002240001217983 */ /* 0x000ee20000300800 */
[----:B-1----:R-:W-:Y:S01]  /*250e0*/  F2FP.SATFINITE.E4M3.F32.PACK_AB_MERGE_C R7, RZ, R2, RZ ;  /* 0x00000002ff07723e */ /* 0x002fe200048070ff */
[----:B------:R-:W-:Y:S02]  /*250f0*/  FMUL R2, R32, UR20 ;  /* 0x0000001420027c20 */ /* 0x000fe40008400000 */
[----:B------:R-:W4:Y:S04]  /*25100*/  LDL.LU R40, [R1+0x228] ;  /* 0x0002280001287983 */ /* 0x000f280000300800 */
[----:B------:R-:W4:Y:S04]  /*25110*/  LDL.LU R32, [R1+0x22c] ;  /* 0x00022c0001207983 */ /* 0x000f280000300800 */
[----:B------:R-:W4:Y:S01]  /*25120*/  LDL.LU R39, [R1+0x230] ;  /* 0x0002300001277983 */ /* 0x000f220000300800 */
[----:B------:R-:W-:-:S03]  /*25130*/  F2FP.SATFINITE.E4M3.F32.PACK_AB_MERGE_C R11, RZ, R4, RZ ;  /* 0x00000004ff0b723e */ /* 0x000fc600048070ff */
[----:B------:R0:W-:Y:S01]  /*25140*/  @!P5 STG.E.U8 desc[UR14][R26.64+0xd0], R9 ;  /* 0x0000d0091a00d986 */ /* 0x0001e2000c10110e */
[C---:B------:R-:W-:Y:S02]  /*25150*/  ISETP.LT.OR P5, PT, R0.reuse, 0xd9, !P2 ;  /* 0x000000d90000780c */ /* 0x040fe400057a1670 */
[----:B------:R-:W-:Y:S01]  /*25160*/  F2FP.SATFINITE.E4M3.F32.PACK_AB_MERGE_C R13, RZ, R5, RZ ;  /* 0x00000005ff0d723e */ /* 0x000fe200048070ff */
[----:B------:R-:W-:Y:S01]  /*25170*/  @!P6 STG.E.U8 desc[UR14][R26.64+0xd1], R237 ;  /* 0x0000d1ed1a00e986 */ /* 0x000fe2000c10110e */
[----:B------:R-:W-:Y:S02]  /*25180*/  ISETP.LT.OR P6, PT, R0, 0xda, !P2 ;  /* 0x000000da0000780c */ /* 0x000fe400057c1670 */
[----:B0-----:R-:W-:Y:S01]  /*25190*/  F2FP.SATFINITE.E4M3.F32.PACK_AB_MERGE_C R9, RZ, R3, RZ ;  /* 0x00000003ff09723e */ /* 0x001fe200048070ff */
[----:B------:R0:W-:Y:S04]  /*251a0*/  @!P0 STG.E.U8 desc[UR14][R24.64+0xd8], R7 ;  /* 0x0000d80718008986 */ /* 0x0001e8000c10110e */
[----:B------:R1:W-:Y:S01]  /*251b0*/  @!P1 STG.E.U8 desc[UR14][R24.64+0xd9], R9 ;  /* 0x0000d90918009986 */ /* 0x0003e2000c10110e */
[----:B0-----:R-:W-:-:S03]  /*251c0*/  F2FP.SATFINITE.E4M3.F32.PACK_AB_MERGE_C R7, RZ, R2, RZ ;  /* 0x00000002ff07723e */ /* 0x001fc600048070ff */
[----:B------:R0:W-:Y:S01]  /*251d0*/  @!P5 STG.E.U8 desc[UR14][R26.64+0xd8], R11 ;  /* 0x0000d80b1a00d986 */ /* 0x0001e2000c10110e */
[----:B------:R-:W-:-:S03]  /*251e0*/  FMUL R3, R38, UR20 ;  /* 0x0000001426037c20 */ /* 0x000fc60008400000 */
[----:B------:R-:W4:Y:S02]  /*251f0*/  LDL.LU R38, [R1+0x234] ;  /* 0x0002340001267983 */ /* 0x000f240000300800 */
[----:B-1----:R-:W-:Y:S01]  /*25200*/  F2FP.SATFINITE.E4M3.F32.PACK_AB_MERGE_C R9, RZ, R3, RZ ;  /* 0x00000003ff09723e */ /* 0x002fe200048070ff */
[----:B------:R-:W-:Y:S02]  /*25210*/  FMUL R4, R37, UR20 ;  /* 0x0000001425047c20 */ /* 0x000fe40008400000 */
[----:B------:R-:W4:Y:S01]  /*25220*/  LDL.LU R37, [R1+0x238] ;  /* 0x0002380001257983 */ /* 0x000f220000300800 */
[----:B------:R-:W-:-:S03]  /*25230*/  FMUL R5, R36, UR20 ;  /* 0x0000001424057c20 */ /* 0x000fc60008400000 */
[----:B------:R-:W4:Y:S01]  /*25240*/  LDL.LU R36, [R1+0x23c] ;  /* 0x00023c0001247983 */ /* 0x000f220000300800 */
[----:B--2---:R-:W-:-:S03]  /*25250*/  FMUL R2, R35, UR20 ;  /* 0x0000001423027c20 */ /* 0x004fc60008400000 */
[----:B------:R-:W2:Y:S01]  /*25260*/  LDL.LU R35, [R1+0x240] ;  /* 0x0002400001237983 */ /* 0x000ea20000300800 */
[----:B0-----:R-:W-:Y:S01]  /*25270*/  F2FP.SATFINITE.E4M3.F32.PACK_AB_MERGE_C R11, RZ, R4, RZ ;  /* 0x00000004ff0b723e */ /* 0x001fe200048070ff */
[----:B---3--:R-:W-:Y:S02]  /*25280*/  FMUL R3, R33, UR20 ;  /* 0x0000001421037c20 */ /* 0x008fe40008400000 */
[----:B------:R-:W3:Y:S01]  /*25290*/  LDL.LU R33, [R1+0x244] ;  /* 0x0002440001217983 */ /* 0x000ee20000300800 */
[----:B----4-:R-:W-:-:S03]  /*252a0*/  FMUL R4, R32, UR20 ;  /* 0x0000001420047c20 */ /* 0x010fc60008400000 */
[----:B------:R-:W4:Y:S04]  /*252b0*/  LDL.LU R32, [R1+0x248] ;  /* 0x0002480001207983 */ /* 0x000f280000300800 */
[----:B------:R0:W-:Y:S01]  /*252c0*/  @!P6 STG.E.U8 desc[UR14][R26.64+0xd9], R13 ;  /* 0x0000d90d1a00e986 */ /* 0x0001e2000c10110e */
[C---:B------:R-:W-:Y:S02]  /*252d0*/  ISETP.LT.OR P6, PT, R0.reuse, 0xe2, !P3 ;  /* 0x000000e20000780c */ /* 0x040fe40005fc1670 */
[C---:B------:R-:W-:Y:S02]  /*252e0*/  ISETP.LT.OR P5, PT, R0.reuse, 0xe1, !P3 ;  /* 0x000000e10000780c */ /* 0x040fe40005fa1670 */
[C---:B------:R-:W-:Y:S02]  /*252f0*/  ISETP.LT.OR P0, PT, R0.reuse, 0xe1, !P2 ;  /* 0x000000e10000780c */ /* 0x040fe40005701670 */
[----:B------:R-:W-:-:S02]  /*25300*/  ISETP.LT.OR P1, PT, R0, 0xe2, !P2 ;  /* 0x000000e20000780c */ /* 0x000fc40005721670 */
[----:B------:R-:W-:-:S05]  /*25310*/  F2FP.SATFINITE.E4M3.F32.PACK_AB_MERGE_C R5, RZ, R5, RZ ;  /* 0x00000005ff05723e */ /* 0x000fca00048070ff */
[----:B------:R-:W-:Y:S01]  /*25320*/  @!P6 STG.E.U8 desc[UR14][R24.64+0xe1], R9 ;  /* 0x0000e1091800e986 */ /* 0x000fe2000c10110e */
[----:B------:R-:W-:Y:S02]  /*25330*/  ISETP.LT.OR P6, PT, R0, 0xe9, !P3 ;  /* 0x000000e90000780c */ /* 0x000fe40005fc1670 */
[----:B0-----:R-:W-:Y:S01]  /*25340*/  F2FP.SATFINITE.E4M3.F32.PACK_AB_MERGE_C R13, RZ, R2, RZ ;  /* 0x00000002ff0d723e */ /* 0x001fe200048070ff */
[----:B------:R-:W-:Y:S01]  /*25350*/  FMUL R2, R40, UR20 ;  /* 0x0000001428027c20 */ /* 0x000fe20008400000 */
[----:B------:R0:W-:Y:S01]  /*25360*/  @!P5 STG.E.U8 desc[UR14][R24.64+0xe0], R7 ;  /* 0x0000e0071800d986 */ /* 0x0001e2000c10110e */
[----:B------:R-:W-:-:S03]  /*25370*/  ISETP.LT.OR P5, PT, R0, 0xea, !P2 ;  /* 0x000000ea0000780c */ /* 0x000fc600057a1670 */
[----:B------:R-:W-:Y:S01]  /*25380*/  @!P0 STG.E.U8 desc[UR14][R26.64+0xe0], R11 ;  /* 0x0000e00b1a008986 */ /* 0x000fe2000c10110e */
[----:B------:R-:W-:-:S03]  /*25390*/  ISETP.LT.OR P0, PT, R0, 0xea, !P3 ;  /* 0x000000ea0000780c */ /* 0x000fc60005f01670 */
[----:B------:R1:W-:Y:S01]  /*253a0*/  @!P1 STG.E.U8 desc[UR14][R26.64+0xe1], R5 ;  /* 0x0000e1051a009986 */ /* 0x0003e2000c10110e */
[----:B------:R-:W-:-:S03]  /*253b0*/  ISETP.LT.OR P1, PT, R0, 0xe9, !P2 ;  /* 0x000000e90000780c */ /* 0x000fc60005721670 */
[----:B------:R-:W4:Y:S01]  /*253c0*/  LDL.LU R40, [R1+0x24c] ;  /* 0x00024c0001287983 */ /* 0x000f220000300800 */
[----:B0-----:R-:W-:-:S03]  /*253d0*/  F2FP.SATFINITE.E4M3.F32.PACK_AB_MERGE_C R7, RZ, R3, RZ ;  /* 0x00000003ff07723e */ /* 0x001fc600048070ff */
[----:B------:R-:W-:Y:S01]  /*253e0*/  @!P6 STG.E.U8 desc[UR14][R24.64+0xe8], R13 ;  /* 0x0000e80d1800e986 */ /* 0x000fe2000c10110e */
[----:B-1----:R-:W-:Y:S01]  /*253f0*/  F2FP.SATFINITE.E4M3.F32.PACK_AB_MERGE_C R5, RZ, R2, RZ ;  /* 0x00000002ff05723e */ /* 0x002fe200048070ff */
[----:B------:R-:W-:Y:S02]  /*25400*/  FMUL R2, R39, UR20 ;  /* 0x0000001427027c20 */ /* 0x000fe40008400000 */
[----:B------:R-:W4:Y:S01]  /*25410*/  LDL.LU R39, [R1+0x250] ;  /* 0x0002500001277983 */ /* 0x000f220000300800 */
[----:B------:R-:W-:Y:S02]  /*25420*/  ISETP.LT.OR P6, PT, R0, 0xf1, !P3 ;  /* 0x000000f10000780c */ /* 0x000fe40005fc1670 */
[----:B------:R-:W-:Y:S02]  /*25430*/  F2FP.SATFINITE.E4M3.F32.PACK_AB_MERGE_C R9, RZ, R4, RZ ;  /* 0x00000004ff09723e */ /* 0x000fe400048070ff */
[----:B------:R-:W-:Y:S01]  /*25440*/  F2FP.SATFINITE.E4M3.F32.PACK_AB_MERGE_C R11, RZ, R2, RZ ;  /* 0x00000002ff0b723e */ /* 0x000fe200048070ff */
[----:B------:R0:W-:Y:S04]  /*25450*/  @!P0 STG.E.U8 desc[UR14][R24.64+0xe9], R7 ;  /* 0x0000e90718008986 */ /* 0x0001e8000c10110e */
[----:B------:R1:W-:Y:S04]  /*25460*/  @!P5 STG.E.U8 desc[UR14][R26.64+0xe9], R9 ;  /* 0x0000e9091a00d986 */ /* 0x0003e8000c10110e */
[----:B------:R-:W-:Y:S04]  /*25470*/  @!P1 STG.E.U8 desc[UR14][R26.64+0xe8], R5 ;  /* 0x0000e8051a009986 */ /* 0x000fe8000c10110e */
[----:B------:R2:W-:Y:S01]  /*25480*/  @!P6 STG.E.U8 desc[UR14][R24.64+0xf0], R11 ;  /* 0x0000f00b1800e986 */ /* 0x0005e2000c10110e */
[----:B------:R-:W-:-:S03]  /*25490*/  FMUL R3, R38, UR20 ;  /* 0x0000001426037c20 */ /* 0x000fc60008400000 */
[----:B------:R-:W4:Y:S02]  /*254a0*/  LDL.LU R38, [R1+0x254] ;  /* 0x0002540001267983 */ /* 0x000f240000300800 */
[----:B0-----:R-:W-:Y:S01]  /*254b0*/  F2FP.SATFINITE.E4M3.F32.PACK_AB_MERGE_C R7, RZ, R3, RZ ;  /* 0x00000003ff07723e */ /* 0x001fe200048070ff */
[----:B------:R-:W-:Y:S02]  /*254c0*/  FMUL R4, R37, UR20 ;  /* 0x0000001425047c20 */ /* 0x000fe40008400000 */
[----:B------:R-:W4:Y:S01]  /*254d0*/  LDL.LU R37, [R1+0x258] ;  /* 0x0002580001257983 */ /* 0x000f220000300800 */
[----:B------:R-:W-:-:S03]  /*254e0*/  FMUL R2, R36, UR20 ;  /* 0x0000001424027c20 */ /* 0x000fc60008400000 */
[----:B------:R-:W4:Y:S02]  /*254f0*/  LDL.LU R36, [R1+0x25c] ;  /* 0x00025c0001247983 */ /* 0x000f240000300800 */
[----:B-1----:R-:W-:Y:S01]  /*25500*/  F2FP.SATFINITE.E4M3.F32.PACK_AB_MERGE_C R9, RZ, R2, RZ ;  /* 0x00000002ff09723e */ /* 0x002fe200048070ff */
[----:B--2---:R-:W-:Y:S02]  /*25510*/  FMUL R2, R35, UR20 ;  /* 0x0000001423027c20 */ /* 0x004fe40008400000 */
[----:B------:R-:W2:Y:S03]  /*25520*/  LDL.LU R35, [R1+0x260] ;  /* 0x0002600001237983 */ /* 0x000ea60000300800 */
[----:B------:R-:W-:Y:S01]  /*25530*/  F2FP.SATFINITE.E4M3.F32.PACK_AB_MERGE_C R11, RZ, R2, RZ ;  /* 0x00000002ff0b723e */ /* 0x000fe200048070ff */
[----:B---3--:R-:W-:Y:S02]  /*25540*/  FMUL R3, R33, UR20 ;  /* 0x0000001421037c20 */ /* 0x008fe40008400000 */
[----:B------:R-:W3:Y:S01]  /*25550*/  LDL.LU R33, [R1+0x264] ;  /* 0x0002640001217983 */ /* 0x000ee20000300800 */
[----:B----4-:R-:W-:-:S03]  /*25560*/  FMUL R2, R32, UR20 ;  /* 0x0000001420027c20 */ /* 0x010fc60008400000 */
[----:B------:R-:W4:Y:S01]  /*25570*/  LDL.LU R32, [R1+0x268] ;  /* 0x0002680001207983 */ /* 0x000f220000300800 */
[C---:B------:R-:W-:Y:S02]  /*25580*/  ISETP.LT.OR P0, PT, R0.reuse, 0xf2, !P3 ;  /* 0x000000f20000780c */ /* 0x040fe40005f01670 */
[C---:B------:R-:W-:Y:S02]  /*25590*/  ISETP.LT.OR P5, PT, R0.reuse, 0xf2, !P2 ;  /* 0x000000f20000780c */ /* 0x040fe400057a1670 */
[C---:B------:R-:W-:Y:S02]  /*255a0*/  ISETP.LT.OR P1, PT, R0.reuse, 0xf1, !P2 ;  /* 0x000000f10000780c */ /* 0x040fe40005721670 */
[----:B------:R-:W-:Y:S02]  /*255b0*/  ISETP.LT.OR P6, PT, R0, 0xf9, !P3 ;  /* 0x000000f90000780c */ /* 0x000fe40005fc1670 */
[----:B------:R-:W-:Y:S02]  /*255c0*/  F2FP.SATFINITE.E4M3.F32.PACK_AB_MERGE_C R13, RZ, R3, RZ ;  /* 0x00000003ff0d723e */ /* 0x000fe400048070ff */
[----:B------:R-:W-:-:S03]  /*255d0*/  F2FP.SATFINITE.E4M3.F32.PACK_AB_MERGE_C R5, RZ, R4, RZ ;  /* 0x00000004ff05723e */ /* 0x000fc600048070ff */
[----:B------:R0:W-:Y:S01]  /*255e0*/  @!P0 STG.E.U8 desc[UR14][R24.64+0xf1], R7 ;  /* 0x0000f10718008986 */ /* 0x0001e2000c10110e */
[----:B------:R-:W-:-:S03]  /*255f0*/  ISETP.LT.OR P3, PT, R0, 0xfa, !P3 ;  /* 0x000000fa0000780c */ /* 0x000fc60005f61670 */
[----:B------:R1:W-:Y:S01]  /*25600*/  @!P5 STG.E.U8 desc[UR14][R26.64+0xf1], R9 ;  /* 0x0000f1091a00d986 */ /* 0x0003e2000c10110e */
[----:B------:R-:W-:Y:S02]  /*25610*/  ISETP.LT.OR P5, PT, R0, 0xf9, !P2 ;  /* 0x000000f90000780c */ /* 0x000fe400057a1670 */
[----:B0-----:R-:W-:Y:S01]  /*25620*/  F2FP.SATFINITE.E4M3.F32.PACK_AB_MERGE_C R7, RZ, R2, RZ ;  /* 0x00000002ff07723e */ /* 0x001fe200048070ff */
[----:B------:R-:W-:Y:S01]  /*25630*/  @!P1 STG.E.U8 desc[UR14][R26.64+0xf0], R5 ;  /* 0x0000f0051a009986 */ /* 0x000fe2000c10110e */
[----:B------:R-:W-:-:S03]  /*25640*/  FMUL R2, R40, UR20 ;  /* 0x0000001428027c20 */ /* 0x000fc60008400000 */
[----:B------:R-:W4:Y:S01]  /*25650*/  LDL.LU R40, [R1+0x26c] ;  /* 0x00026c0001287983 */ /* 0x000f220000300800 */
[----:B------:R-:W-:-:S03]  /*25660*/  FMUL R3, R39, UR20 ;  /* 0x0000001427037c20 */ /* 0x000fc60008400000 */
[----:B------:R-:W4:Y:S01]  /*25670*/  LDL.LU R39, [R1+0x270] ;  /* 0x0002700001277983 */ /* 0x000f220000300800 */
[----:B-1----:R-:W-:-:S03]  /*25680*/  F2FP.SATFINITE.E4M3.F32.PACK_AB_MERGE_C R9, RZ, R2, RZ ;  /* 0x00000002ff09723e */ /* 0x002fc600048070ff */
        /* <DEDUP_REMOVED lines=17> */
[----:B------:R-:W4:Y:S01]  /*257a0*/  LDL.LU R32, [R1+0x288] ;  /* 0x0002880001207983 */ /* 0x000f220000300800 */
[----:B------:R-:W-:Y:S02]  /*257b0*/  ISETP.GE.AND P1, PT, R34, 0x81, PT ;  /* 0x000000812200780c */ /* 0x000fe40003f26270 */
[C---:B------:R-:W-:Y:S02]  /*257c0*/  ISETP.LT.OR P2, PT, R0.reuse, 0xfa, !P2 ;  /* 0x000000fa0000780c */ /* 0x040fe40005741670 */
[C---:B------:R-:W-:Y:S02]  /*257d0*/  ISETP.LT.OR P6, PT, R0.reuse, 0x1, !P1 ;  /* 0x000000010000780c */ /* 0x040fe40004fc1670 */
[----:B------:R-:W-:Y:S02]  /*257e0*/  ISETP.LT.OR P3, PT, R0, 0x2, !P1 ;  /* 0x000000020000780c */ /* 0x000fe40004f61670 */
[----:B------:R-:W-:-:S07]  /*257f0*/  ISETP.GE.AND P0, PT, R34, 0x89, PT ;  /* 0x000000892200780c */ /* 0x000fce0003f06270 */
[----:B------:R0:W-:Y:S04]  /*25800*/  @!P2 STG.E.U8 desc[UR14][R26.64+0xf9], R9 ;  /* 0x0000f9091a00a986 */ /* 0x0001e8000c10110e */
[----:B------:R-:W-:Y:S01]  /*25810*/  @!P6 STG.E.U8 desc[UR14][R30.64], R11 ;  /* 0x0000000b1e00e986 */ /* 0x000fe2000c10110e */
[C---:B------:R-:W-:Y:S02]  /*25820*/  ISETP.LT.OR P6, PT, R0.reuse, 0x2, !P0 ;  /* 0x000000020000780c */ /* 0x040fe400047c1670 */
[C---:B------:R-:W-:Y:S01]  /*25830*/  ISETP.LT.OR P5, PT, R0.reuse, 0x1, !P0 ;  /* 0x000000010000780c */ /* 0x040fe200047a1670 */
[----:B------:R1:W-:Y:S01]  /*25840*/  @!P3 STG.E.U8 desc[UR14][R30.64+0x1], R13 ;  /* 0x0000010d1e00b986 */ /* 0x0003e2000c10110e */
[----:B------:R-:W-:Y:S02]  /*25850*/  ISETP.LT.OR P2, PT, R0, 0xa, !P1 ;  /* 0x0000000a0000780c */ /* 0x000fe40004f41670 */
[----:B0-----:R-:W-:Y:S01]  /*25860*/  F2FP.SATFINITE.E4M3.F32.PACK_AB_MERGE_C R9, RZ, R3, RZ ;  /* 0x00000003ff09723e */ /* 0x001fe200048070ff */
[----:B------:R-:W-:-:S02]  /*25870*/  FMUL R3, R40, UR20 ;  /* 0x0000001428037c20 */ /* 0x000fc40008400000 */
[----:B------:R-:W4:Y:S01]  /*25880*/  LDL.LU R40, [R1+0x28c] ;  /* 0x00028c0001287983 */ /* 0x000f220000300800 */
[----:B-1----:R-:W-:Y:S02]  /*25890*/  F2FP.SATFINITE.E4M3.F32.PACK_AB_MERGE_C R13, RZ, R2, RZ ;  /* 0x00000002ff0d723e */ /* 0x002fe400048070ff */
[C---:B------:R-:W-:Y:S01]  /*258a0*/  ISETP.LT.OR P3, PT, R0.reuse, 0x9, !P1 ;  /* 0x000000090000780c */ /* 0x040fe20004f61670 */
[----:B------:R0:W-:Y:S01]  /*258b0*/  @!P6 STG.E.U8 desc[UR14][R28.64+0x1], R7 ;  /* 0x000001071c00e986 */ /* 0x0001e2000c10110e */
[----:B------:R-:W-:Y:S01]  /*258c0*/  F2FP.SATFINITE.E4M3.F32.PACK_AB_MERGE_C R5, RZ, R5, RZ ;  /* 0x00000005ff05723e */ /* 0x000fe200048070ff */
[----:B------:R-:W-:Y:S02]  /*258d0*/  FMUL R2, R39, UR20 ;  /* 0x0000001427027c20 */ /* 0x000fe40008400000 */
[----:B------:R-:W4:Y:S01]  /*258e0*/  LDL.LU R39, [R1+0x290] ;  /* 0x0002900001277983 */ /* 0x000f220000300800 */
[----:B------:R-:W-:Y:S02]  /*258f0*/  F2FP.SATFINITE.E4M3.F32.PACK_AB_MERGE_C R11, RZ, R4, RZ ;  /* 0x00000004ff0b723e */ /* 0x000fe400048070ff */
[----:B------:R-:W-:-:S02]  /*25900*/  ISETP.LT.OR P6, PT, R0, 0xa, !P0 ;  /* 0x0000000a0000780c */ /* 0x000fc400047c1670 */
[----:B0-----:R-:W-:Y:S01]  /*25910*/  F2FP.SATFINITE.E4M3.F32.PACK_AB_MERGE_C R7, RZ, R2, RZ ;  /* 0x00000002ff07723e */ /* 0x001fe200048070ff */
[----:B------:R0:W-:Y:S04]  /*25920*/  @!P5 STG.E.U8 desc[UR14][R28.64], R5 ;  /* 0x000000051c00d986 */ /* 0x0001e8000c10110e */
[----:B------:R-:W-:Y:S04]  /*25930*/  @!P2 STG.E.U8 desc[UR14][R30.64+0x9], R11 ;  /* 0x0000090b1e00a986 */ /* 0x000fe8000c10110e */
[----:B------:R1:W-:Y:S01]  /*25940*/  @!P3 STG.E.U8 desc[UR14][R30.64+0x8], R9 ;  /* 0x000008091e00b986 */ /* 0x0003e2000c10110e */
[----:B0-----:R-:W-:-:S05]  /*25950*/  F2FP.SATFINITE.E4M3.F32.PACK_AB_MERGE_C R5, RZ, R3, RZ ;  /* 0x00000003ff05723e */ /* 0x001fca00048070ff */
[----:B------:R4:W-:Y:S01]  /*25960*/  @!P6 STG.E.U8 desc[UR14][R28.64+0x9], R5 ;  /* 0x000009051c00e986 */ /* 0x0009e2000c10110e */
[----:B------:R-:W-:-:S03]  /*25970*/  FMUL R4, R38, UR20 ;  /* 0x0000001426047c20 */ /* 0x000fc60008400000 */
[----:B------:R-:W4:Y:S02]  /*25980*/  LDL.LU R38, [R1+0x294] ;  /* 0x0002940001267983 */ /* 0x000f240000300800 */
[----:B-1----:R-:W-:Y:S01]  /*25990*/  F2FP.SATFINITE.E4M3.F32.PACK_AB_MERGE_C R9, RZ, R4, RZ ;  /* 0x00000004ff09723e */ /* 0x002fe200048070ff */
[----:B------:R-:W-:Y:S02]  /*259a0*/  FMUL R2, R37, UR20 ;  /* 0x0000001425027c20 */ /* 0x000fe40008400000 */
[----:B------:R-:W4:Y:S03]  /*259b0*/  LDL.LU R37, [R1+0x298] ;  /* 0x0002980001257983 */ /* 0x000f260000300800 */
[----:B------:R-:W-:Y:S01]  /*259c0*/  F2FP.SATFINITE.E4M3.F32.PACK_AB_MERGE_C R11, RZ, R2, RZ ;  /* 0x00000002ff0b723e */ /* 0x000fe200048070ff */
[----:B------:R-:W-:Y:S02]  /*259d0*/  FMUL R2, R36, UR20 ;  /* 0x0000001424027c20 */ /* 0x000fe40008400000 */
[----:B------:R-:W4:Y:S01]  /*259e0*/  LDL.LU R36, [R1+0x29c] ;  /* 0x00029c0001247983 */ /* 0x000f220000300800 */
[----:B--2---:R-:W-:-:S03]  /*259f0*/  FMUL R3, R35, UR20 ;  /* 0x0000001423037c20 */ /* 0x004fc60008400000 */
[----:B------:R-:W2:Y:S01]  /*25a00*/  LDL.LU R35, [R1+0x2a0] ;  /* 0x0002a00001237983 */ /* 0x000ea20000300800 */
[----:B---3--:R-:W-:-:S03]  /*25a10*/  FMUL R4, R33, UR20 ;  /* 0x0000001421047c20 */ /* 0x008fc60008400000 */
[----:B------:R-:W3:Y:S01]  /*25a20*/  LDL.LU R33, [R1+0x2a4] ;  /* 0x0002a40001217983 */ /* 0x000ee20000300800 */
[----:B----4-:R-:W-:-:S03]  /*25a30*/  FMUL R5, R32, UR20 ;  /* 0x0000001420057c20 */ /* 0x010fc60008400000 */
[----:B------:R-:W4:Y:S01]  /*25a40*/  LDL.LU R32, [R1+0x2a8] ;  /* 0x0002a80001207983 */ /* 0x000f220000300800 */
[C---:B------:R-:W-:Y:S02]  /*25a50*/  ISETP.LT.OR P5, PT, R0.reuse, 0x9, !P0 ;  /* 0x000000090000780c */ /* 0x040fe400047a1670 */
[C---:B------:R-:W-:Y:S02]  /*25a60*/  ISETP.LT.OR P3, PT, R0.reuse, 0x11, !P1 ;  /* 0x000000110000780c */ /* 0x040fe40004f61670 */
[C---:B------:R-:W-:Y:S02]  /*25a70*/  ISETP.LT.OR P2, PT, R0.reuse, 0x12, !P1 ;  /* 0x000000120000780c */ /* 0x040fe40004f41670 */
[----:B------:R-:W-:-:S07]  /*25a80*/  ISETP.LT.OR P6, PT, R0, 0x12, !P0 ;  /* 0x000000120000780c */ /* 0x000fce00047c1670 */
[----:B------:R-:W-:Y:S01]  /*25a90*/  @!P5 STG.E.U8 desc[UR14][R28.64+0x8], R13 ;  /* 0x0000080d1c00d986 */ /* 0x000fe2000c10110e */
[----:B------:R-:W-:-:S03]  /*25aa0*/  ISETP.LT.OR P5, PT, R0, 0x11, !P0 ;  /* 0x000000110000780c */ /* 0x000fc600047a1670 */
[----:B------:R0:W-:Y:S01]  /*25ab0*/  @!P3 STG.E.U8 desc[UR14][R30.64+0x10], R7 ;  /* 0x000010071e00b986 */ /* 0x0001e2000c10110e */
[----:B------:R-:W-:-:S03]  /*25ac0*/  ISETP.LT.OR P3, PT, R0, 0x19, !P1 ;  /* 0x000000190000780c */ /* 0x000fc60004f61670 */
[----:B------:R1:W-:Y:S01]  /*25ad0*/  @!P2 STG.E.U8 desc[UR14][R30.64+0x11], R9 ;  /* 0x000011091e00a986 */ /* 0x0003e2000c10110e */
[----:B------:R-:W-:Y:S02]  /*25ae0*/  ISETP.LT.OR P2, PT, R0, 0x1a, !P1 ;  /* 0x0000001a0000780c */ /* 0x000fe40004f41670 */
[----:B0-----:R-:W-:Y:S01]  /*25af0*/  F2FP.SATFINITE.E4M3.F32.PACK_AB_MERGE_C R7, RZ, R2, RZ ;  /* 0x00000002ff07723e */ /* 0x001fe200048070ff */
[----:B------:R-:W-:Y:S01]  /*25b00*/  FMUL R2, R40, UR20 ;  /* 0x0000001428027c20 */ /* 0x000fe20008400000 */
[----:B-1----:R-:W-:Y:S01]  /*25b10*/  F2FP.SATFINITE.E4M3.F32.PACK_AB_MERGE_C R9, RZ, R3, RZ ;  /* 0x00000003ff09723e */ /* 0x002fe200048070ff */
[----:B------:R-:W4:Y:S01]  /*25b20*/  LDL.LU R40, [R1+0x2ac] ;  /* 0x0002ac0001287983 */ /* 0x000f220000300800 */
[----:B------:R-:W-:-:S03]  /*25b30*/  F2FP.SATFINITE.E4M3.F32.PACK_AB_MERGE_C R13, RZ, R4, RZ ;  /* 0x00000004ff0d723e */ /* 0x000fc600048070ff */
[----:B------:R0:W-:Y:S01]  /*25b40*/  @!P6 STG.E.U8 desc[UR14][R28.64+0x11], R7 ;  /* 0x000011071c00e986 */ /* 0x0001e2000c10110e */
[----:B------:R-:W-:Y:S01]  /*25b50*/  ISETP.LT.OR P6, PT, R0, 0x1a, !P0 ;  /* 0x0000001a0000780c */ /* 0x000fe200047c1670 */
[----:B------:R-:W-:Y:S02]  /*25b60*/  FMUL R3, R39, UR20 ;  /* 0x0000001427037c20 */ /* 0x000fe40008400000 */
[----:B------:R-:W4:Y:S01]  /*25b70*/  LDL.LU R39, [R1+0x2b0] ;  /* 0x0002b00001277983 */ /* 0x000f220000300800 */
[----:B0-----:R-:W-:-:S03]  /*25b80*/  F2FP.SATFINITE.E4M3.F32.PACK_AB_MERGE_C R7, RZ, R2, RZ ;  /* 0x00000002ff07723e */ /* 0x001fc600048070ff */
[----:B------:R-:W-:Y:S04]  /*25b90*/  @!P5 STG.E.U8 desc[UR14][R28.64+0x10], R11 ;  /* 0x0000100b1c00d986 */ /* 0x000fe8000c10110e */
[----:B------:R0:W-:Y:S04]  /*25ba0*/  @!P3 STG.E.U8 desc[UR14][R30.64+0x18], R9 ;  /* 0x000018091e00b986 */ /* 0x0001e8000c10110e */
[----:B------:R1:W-:Y:S01]  /*25bb0*/  @!P2 STG.E.U8 desc[UR14][R30.64+0x19], R13 ;  /* 0x0000190d1e00a986 */ /* 0x0003e2000c10110e */
[----:B0-----:R-:W-:-:S03]  /*25bc0*/  F2FP.SATFINITE.E4M3.F32.PACK_AB_MERGE_C R9, RZ, R3, RZ ;  /* 0x00000003ff09723e */ /* 0x001fc600048070ff */
[----:B------:R0:W-:Y:S01]  /*25bd0*/  @!P6 STG.E.U8 desc[UR14][R28.64+0x19], R7 ;  /* 0x000019071c00e986 */ /* 0x0001e2000c10110e */
[----:B------:R-:W-:-:S03]  /*25be0*/  FMUL R4, R38, UR20 ;  /* 0x0000001426047c20 */ /* 0x000fc60008400000 */
[----:B------:R-:W4:Y:S02]  /*25bf0*/  LDL.LU R38, [R1+0x2b4] ;  /* 0x0002b40001267983 */ /* 0x000f240000300800 */
[----:B------:R-:W-:Y:S01]  /*25c00*/  F2FP.SATFINITE.E4M3.F32.PACK_AB_MERGE_C R11, RZ, R4, RZ ;  /* 0x00000004ff0b723e */ /* 0x000fe200048070ff */
[----:B------:R-:W-:Y:S02]  /*25c10*/  FMUL R2, R37, UR20 ;  /* 0x0000001425027c20 */ /* 0x000fe40008400000 */
[----:B------:R-:W4:Y:S03]  /*25c20*/  LDL.LU R37, [R1+0x2b8] ;  /* 0x0002b80001257983 */ /* 0x000f260000300800 */
[----:B-1----:R-:W-:Y:S01]  /*25c30*/  F2FP.SATFINITE.E4M3.F32.PACK_AB_MERGE_C R13, RZ, R2, RZ ;  /* 0x00000002ff0d723e */ /* 0x002fe200048070ff */
[----:B------:R-:W-:Y:S02]  /*25c40*/  FMUL R3, R36, UR20 ;  /* 0x0000001424037c20 */ /* 0x000fe40008400000 */
[----:B------:R-:W4:Y:S01]  /*25c50*/  LDL.LU R36, [R1+0x2bc] ;  /* 0x0002bc0001247983 */ /* 0x000f220000300800 */
[----:B--2---:R-:W-:-:S03]  /*25c60*/  FMUL R2, R35, UR20 ;  /* 0x0000001423027c20 */ /* 0x004fc60008400000 */
[----:B------:R-:W2:Y:S02]  /*25c70*/  LDL.LU R35, [R1+0x2c0] ;  /* 0x0002c00001237983 */ /* 0x000ea40000300800 */
[----:B0-----:R-:W-:Y:S01]  /*25c80*/  F2FP.SATFINITE.E4M3.F32.PACK_AB_MERGE_C R7, RZ, R2, RZ ;  /* 0x00000002ff07723e */ /* 0x001fe200048070ff */
[----:B---3--:R-:W-:Y:S02]  /*25c90*/  FMUL R4, R33, UR20 ;  /* 0x0000001421047c20 */ /* 0x008fe40008400000 */
[----:B------:R-:W3:Y:S01]  /*25ca0*/  LDL.LU R33, [R1+0x2c4] ;  /* 0x0002c40001217983 */ /* 0x000ee20000300800 */
[----:B----4-:R-:W-:-:S03]  /*25cb0*/  FMUL R2, R32, UR20 ;  /* 0x0000001420027c20 */ /* 0x010fc60008400000 */
[----:B------:R-:W4:Y:S01]  /*25cc0*/  LDL.LU R32, [R1+0x2c8] ;  /* 0x0002c80001207983 */ /* 0x000f220000300800 */
[C---:B------:R-:W-:Y:S02]  /*25cd0*/  ISETP.LT.OR P5, PT, R0.reuse, 0x19, !P0 ;  /* 0x000000190000780c */ /* 0x040fe400047a1670 */
[C---:B------:R-:W-:Y:S02]  /*25ce0*/  ISETP.LT.OR P3, PT, R0.reuse, 0x21, !P1 ;  /* 0x000000210000780c */ /* 0x040fe40004f61670 */
[C---:B------:R-:W-:Y:S02]  /*25cf0*/  ISETP.LT.OR P2, PT, R0.reuse, 0x22, !P1 ;  /* 0x000000220000780c */ /* 0x040fe40004f41670 */
[----:B------:R-:W-:Y:S02]  /*25d00*/  F2FP.SATFINITE.E4M3.F32.PACK_AB_MERGE_C R5, RZ, R5, RZ ;  /* 0x00000005ff05723e */ /* 0x000fe400048070ff */
[----:B------:R-:W-:-:S05]  /*25d10*/  ISETP.LT.OR P6, PT, R0, 0x22, !P0 ;  /* 0x000000220000780c */ /* 0x000fca00047c1670 */
[----:B------:R0:W-:Y:S01]  /*25d20*/  @!P5 STG.E.U8 desc[UR14][R28.64+0x18], R5 ;  /* 0x000018051c00d986 */ /* 0x0001e2000c10110e */
[----:B------:R-:W-:-:S03]  /*25d30*/  ISETP.LT.OR P5, PT, R0, 0x21, !P0 ;  /* 0x000000210000780c */ /* 0x000fc600047a1670 */
[----:B------:R-:W-:Y:S01]  /*25d40*/  @!P3 STG.E.U8 desc[UR14][R30.64+0x20], R9 ;  /* 0x000020091e00b986 */ /* 0x000fe2000c10110e */
[----:B------:R-:W-:-:S03]  /*25d50*/  ISETP.LT.OR P3, PT, R0, 0x29, !P1 ;  /* 0x000000290000780c */ /* 0x000fc60004f61670 */
[----:B------:R1:W-:Y:S01]  /*25d60*/  @!P2 STG.E.U8 desc[UR14][R30.64+0x21], R11 ;  /* 0x0000210b1e00a986 */ /* 0x0003e2000c10110e */
[----:B------:R-:W-:Y:S02]  /*25d70*/  ISETP.LT.OR P2, PT, R0, 0x2a, !P1 ;  /* 0x0000002a0000780c */ /* 0x000fe40004f41670 */
[----:B0-----:R-:W-:Y:S02]  /*25d80*/  F2FP.SATFINITE.E4M3.F32.PACK_AB_MERGE_C R5, RZ, R3, RZ ;  /* 0x00000003ff05723e */ /* 0x001fe400048070ff */
[----:B-1----:R-:W-:Y:S01]  /*25d90*/  F2FP.SATFINITE.E4M3.F32.PACK_AB_MERGE_C R11, RZ, R2, RZ ;  /* 0x00000002ff0b723e */ /* 0x002fe200048070ff */
[----:B------:R-:W-:Y:S02]  /*25da0*/  FMUL R2, R40, UR20 ;  /* 0x0000001428027c20 */ /* 0x000fe40008400000 */
[----:B------:R-:W4:Y:S01]  /*25db0*/  LDL.LU R40, [R1+0x2cc] ;  /* 0x0002cc0001287983 */ /* 0x000f220000300800 */
[----:B------:R-:W-:-:S03]  /*25dc0*/  F2FP.SATFINITE.E4M3.F32.PACK_AB_MERGE_C R9, RZ, R4, RZ ;  /* 0x00000004ff09723e */ /* 0x000fc600048070ff */
[----:B------:R-:W-:Y:S01]  /*25dd0*/  @!P6 STG.E.U8 desc[UR14][R28.64+0x21], R5 ;  /* 0x000021051c00e986 */ /* 0x000fe2000c10110e */
[----:B------:R-:W-:-:S03]  /*25de0*/  FMUL R3, R39, UR20 ;  /* 0x0000001427037c20 */ /* 0x000fc60008400000 */
[----:B------:R-:W4:Y:S01]  /*25df0*/  LDL.LU R39, [R1+0x2d0] ;  /* 0x0002d00001277983 */ /* 0x000f220000300800 */
[----:B------:R-:W-:-:S03]  /*25e00*/  ISETP.LT.OR P6, PT, R0, 0x2a, !P0 ;  /* 0x0000002a0000780c */ /* 0x000fc600047c1670 */
[----:B------:R-:W-:Y:S04]  /*25e10*/  @!P5 STG.E.U8 desc[UR14][R28.64+0x20], R13 ;  /* 0x0000200d1c00d986 */ /* 0x000fe8000c10110e */
[----:B------:R0:W-:Y:S04]  /*25e20*/  @!P3 STG.E.U8 desc[UR14][R30.64+0x28], R7 ;  /* 0x000028071e00b986 */ /* 0x0001e8000c10110e */
[----:B------:R1:W-:Y:S01]  /*25e30*/  @!P2 STG.E.U8 desc[UR14][R30.64+0x29], R9 ;  /* 0x000029091e00a986 */ /* 0x0003e2000c10110e */
[----:B0-----:R-:W-:Y:S02]  /*25e40*/  F2FP.SATFINITE.E4M3.F32.PACK_AB_MERGE_C R7, RZ, R2, RZ ;  /* 0x00000002ff07723e */ /* 0x001fe400048070ff */
[----:B-1----:R-:W-:-:S03]  /*25e50*/  F2FP.SATFINITE.E4M3.F32.PACK_AB_MERGE_C R9, RZ, R3, RZ ;  /* 0x00000003ff09723e */ /* 0x002fc600048070ff */
[----:B------:R0:W-:Y:S01]  /*25e60*/  @!P6 STG.E.U8 desc[UR14][R28.64+0x29], R7 ;  /* 0x000029071c00e986 */ /* 0x0001e2000c10110e */
[----:B------:R-:W-:-:S03]  /*25e70*/  FMUL R4, R38, UR20 ;  /* 0x0000001426047c20 */ /* 0x000fc60008400000 */
[----:B------:R-:W4:Y:S02]  /*25e80*/  LDL.LU R38, [R1+0x2d4] ;  /* 0x0002d40001267983 */ /* 0x000f240000300800 */
[----:B------:R-:W-:Y:S01]  /*25e90*/  F2FP.SATFINITE.E4M3.F32.PACK_AB_MERGE_C R13, RZ, R4, RZ ;  /* 0x00000004ff0d723e */ /* 0x000fe200048070ff */
        /* <DEDUP_REMOVED lines=21> */
[----:B------:R-:W-:Y:S02]  /*25ff0*/  F2FP.SATFINITE.E4M3.F32.PACK_AB_MERGE_C R5, RZ, R5, RZ ;  /* 0x00000005ff05723e */ /* 0x000fe400048070ff */
[----:B0-----:R-:W-:Y:S02]  /*26000*/  F2FP.SATFINITE.E4M3.F32.PACK_AB_MERGE_C R13, RZ, R2, RZ ;  /* 0x00000002ff0d723e */ /* 0x001fe400048070ff */
[----:B-1----:R-:W-:Y:S01]  /*26010*/  F2FP.SATFINITE.E4M3.F32.PACK_AB_MERGE_C R9, RZ, R3, RZ ;  /* 0x00000003ff09723e */ /* 0x002fe200048070ff */
[----:B------:R-:W-:Y:S02]  /*26020*/  FMUL R3, R40, UR20 ;  /* 0x0000001428037c20 */ /* 0x000fe40008400000 */
[----:B------:R-:W4:Y:S01]  /*26030*/  LDL.LU R40, [R1+0x2ec] ;  /* 0x0002ec0001287983 */ /* 0x000f220000300800 */
[----:B------:R-:W-:Y:S01]  /*26040*/  F2FP.SATFINITE.E4M3.F32.PACK_AB_MERGE_C R11, RZ, R4, RZ ;  /* 0x00000004ff0b723e */ /* 0x000fe200048070ff */
[----:B------:R-:W-:-:S02]  /*26050*/  FMUL R2, R39, UR20 ;  /* 0x0000001427027c20 */ /* 0x000fc40008400000 */
[----:B------:R-:W4:Y:S04]  /*26060*/  LDL.LU R39, [R1+0x2f0] ;  /* 0x0002f00001277983 */ /* 0x000f280000300800 */
[----:B------:R0:W-:Y:S01]  /*26070*/  @!P6 STG.E.U8 desc[UR14][R28.64+0x31], R7 ;  /* 0x000031071c00e986 */ /* 0x0001e2000c10110e */
[----:B------:R-:W-:-:S03]  /*26080*/  ISETP.LT.OR P6, PT, R0, 0x3a, !P0 ;  /* 0x0000003a0000780c */ /* 0x000fc600047c1670 */
[----:B------:R1:W-:Y:S01]  /*26090*/  @!P5 STG.E.U8 desc[UR14][R28.64+0x30], R5 ;  /* 0x000030051c00d986 */ /* 0x0003e2000c10110e */
[----:B0-----:R-:W-:-:S03]  /*260a0*/  F2FP.SATFINITE.E4M3.F32.PACK_AB_MERGE_C R7, RZ, R2, RZ ;  /* 0x00000002ff07723e */ /* 0x001fc600048070ff */
[----:B------:R-:W-:Y:S01]  /*260b0*/  @!P2 STG.E.U8 desc[UR14][R30.64+0x39], R11 ;  /* 0x0000390b1e00a986 */ /* 0x000fe2000c10110e */
[----:B-1----:R-:W-:-:S03]  /*260c0*/  F2FP.SATFINITE.E4M3.F32.PACK_AB_MERGE_C R5, RZ, R3, RZ ;  /* 0x00000003ff05723e */ /* 0x002fc600048070ff */
[----:B------:R0:W-:Y:S04]  /*260d0*/  @!P3 STG.E.U8 desc[UR14][R30.64+0x38], R9 ;  /* 0x000038091e00b986 */ /* 0x0001e8000c10110e */
[----:B------:R4:W-:Y:S01]  /*260e0*/  @!P6 STG.E.U8 desc[UR14][R28.64+0x39], R5 ;  /* 0x000039051c00e986 */ /* 0x0009e2000c10110e */
[----:B------:R-:W-:-:S03]  /*260f0*/  FMUL R4, R38, UR20 ;  /* 0x0000001426047c20 */ /* 0x000fc60008400000 */
[----:B------:R-:W4:Y:S02]  /*26100*/  LDL.LU R38, [R1+0x2f4] ;  /* 0x0002f40001267983 */ /* 0x000f240000300800 */
[----:B0-----:R-:W-:Y:S01]  /*26110*/  F2FP.SATFINITE.E4M3.F32.PACK_AB_MERGE_C R9, RZ, R4, RZ ;  /* 0x00000004ff09723e */ /* 0x001fe200048070ff */
        /* <DEDUP_REMOVED lines=26> */
[----:B------:R0:W-:Y:S01]  /*262c0*/  @!P6 STG.E.U8 desc[UR14][R28.64+0x41], R7 ;  /* 0x000041071c00e986 */ /* 0x0001e2000c10110e */
[----:B------:R-:W-:-:S03]  /*262d0*/  FMUL R3, R39, UR20 ;  /* 0x0000001427037c20 */ /* 0x000fc60008400000 */
[----:B------:R-:W4:Y:S01]  /*262e0*/  LDL.LU R39, [R1+0x310] ;  /* 0x0003100001277983 */ /* 0x000f220000300800 */
[----:B------:R-:W-:Y:S02]  /*262f0*/  ISETP.LT.OR P6, PT, R0, 0x4a, !P0 ;  /* 0x0000004a0000780c */ /* 0x000fe400047c1670 */
[----:B0-----:R-:W-:Y:S01]  /*26300*/  F2FP.SATFINITE.E4M3.F32.PACK_AB_MERGE_C R7, RZ, R2, RZ ;  /* 0x00000002ff07723e */ /* 0x001fe200048070ff */
        /* <DEDUP_REMOVED lines=155> */
[----:B------:R-:W-:Y:S01]  /*26cc0*/  F2FP.SATFINITE.E4M3.F32.PACK_AB_MERGE_C R9, RZ, R4, RZ ;  /* 0x00000004ff09723e */ /* 0x000fe200048070ff */
[----:B------:R-:W-:-:S02]  /*26cd0*/  FMUL R3, R39, UR20 ;  /* 0x0000001427037c20 */ /* 0x000fc40008400000 */
[----:B------:R-:W4:Y:S04]  /*26ce0*/  LDL.LU R39, [R1+0x390] ;  /* 0x0003900001277983 */ /* 0x000f280000300800 */
[----:B------:R-:W-:Y:S04]  /*26cf0*/  @!P6 STG.E.U8 desc[UR14][R28.64+0x81], R5 ;  /* 0x000081051c00e986 */ /* 0x000fe8000c10110e */
[----:B------:R-:W-:Y:S04]  /*26d00*/  @!P5 STG.E.U8 desc[UR14][R28.64+0x80], R13 ;  /* 0x0000800d1c00d986 */ /* 0x000fe8000c10110e */
[----:B------:R0:W-:Y:S04]  /*26d10*/  @!P3 STG.E.U8 desc[UR14][R30.64+0x88], R7 ;  /* 0x000088071e00b986 */ /* 0x0001e8000c10110e */
[----:B------:R1:W-:Y:S01]  /*26d20*/  @!P2 STG.E.U8 desc[UR14][R30.64+0x89], R9 ;  /* 0x000089091e00a986 */ /* 0x0003e2000c10110e */
[----:B0-----:R-:W-:-:S02]  /*26d30*/  F2FP.SATFINITE.E4M3.F32.PACK_AB_MERGE_C R7, RZ, R2, RZ ;  /* 0x00000002ff07723e */ /* 0x001fc400048070ff */
[----:B-1----:R-:W-:Y:S01]  /*26d40*/  F2FP.SATFINITE.E4M3.F32.PACK_AB_MERGE_C R9, RZ, R3, RZ ;  /* 0x00000003ff09723e */ /* 0x002fe200048070ff */
[----:B------:R-:W-:Y:S02]  /*26d50*/  FMUL R4, R38, UR20 ;  /* 0x0000001426047c20 */ /* 0x000fe40008400000 */
[----:B------:R-:W4:Y:S03]  /*26d60*/  LDL.LU R38, [R1+0x394] ;  /* 0x0003940001267983 */ /* 0x000f260000300800 */
[----:B------:R-:W-:Y:S01]  /*26d70*/  F2FP.SATFINITE.E4M3.F32.PACK_AB_MERGE_C R13, RZ, R4, RZ ;  /* 0x00000004ff0d723e */ /* 0x000fe200048070ff */
[----:B------:R-:W-:Y:S02]  /*26d80*/  FMUL R5, R37, UR20 ;  /* 0x0000001425057c20 */ /* 0x000fe40008400000 */
[----:B------:R-:W4:Y:S01]  /*26d90*/  LDL.LU R37, [R1+0x398] ;  /* 0x0003980001257983 */ /* 0x000f220000300800 */
[----:B------:R-:W-:-:S03]  /*26da0*/  FMUL R2, R36, UR20 ;  /* 0x0000001424027c20 */ /* 0x000fc60008400000 */
[----:B------:R-:W4:Y:S01]  /*26db0*/  LDL.LU R36, [R1+0x39c] ;  /* 0x00039c0001247983 */ /* 0x000f220000300800 */
[----:B--2---:R-:W-:-:S03]  /*26dc0*/  FMUL R3, R35, UR20 ;  /* 0x0000001423037c20 */ /* 0x004fc60008400000 */
[----:B------:R-:W2:Y:S01]  /*26dd0*/  LDL.LU R35, [R1+0x3a0] ;  /* 0x0003a00001237983 */ /* 0x000ea20000300800 */
        /* <DEDUP_REMOVED lines=9> */
[----:B------:R0:W-:Y:S01]  /*26e70*/  @!P6 STG.E.U8 desc[UR14][R28.64+0x89], R7 ;  /* 0x000089071c00e986 */ /* 0x0001e2000c10110e */
[----:B------:R-:W-:-:S03]  /*26e80*/  ISETP.LT.OR P6, PT, R0, 0x92, !P0 ;  /* 0x000000920000780c */ /* 0x000fc600047c1670 */
[----:B------:R-:W-:Y:S01]  /*26e90*/  @!P5 STG.E.U8 desc[UR14][R28.64+0x88], R11 ;  /* 0x0000880b1c00d986 */ /* 0x000fe2000c10110e */
[----:B------:R-:W-:-:S03]  /*26ea0*/  ISETP.LT.OR P5, PT, R0, 0x91, !P0 ;  /* 0x000000910000780c */ /* 0x000fc600047a1670 */
[----:B------:R1:W-:Y:S01]  /*26eb0*/  @!P3 STG.E.U8 desc[UR14][R30.64+0x90], R9 ;  /* 0x000090091e00b986 */ /* 0x0003e2000c10110e */
[C---:B------:R-:W-:Y:S02]  /*26ec0*/  ISETP.LT.OR P3, PT, R0.reuse, 0x99, !P1 ;  /* 0x000000990000780c */ /* 0x040fe40004f61670 */
[----:B0-----:R-:W-:Y:S01]  /*26ed0*/  F2FP.SATFINITE.E4M3.F32.PACK_AB_MERGE_C R7, RZ, R2, RZ ;  /* 0x00000002ff07723e */ /* 0x001fe200048070ff */
[----:B------:R-:W-:Y:S01]  /*26ee0*/  @!P2 STG.E.U8 desc[UR14][R30.64+0x91], R13 ;  /* 0x0000910d1e00a986 */ /* 0x000fe2000c10110e */
[----:B------:R-:W-:Y:S02]  /*26ef0*/  ISETP.LT.OR P2, PT, R0, 0x9a, !P1 ;  /* 0x0000009a0000780c */ /* 0x000fe40004f41670 */
        /* <DEDUP_REMOVED lines=86> */
[----:B------:R0:W-:Y:S01]  /*27460*/  @!P6 STG.E.U8 desc[UR14][R28.64+0xb1], R7 ;  /* 0x0000b1071c00e986 */ /* 0x0001e2000c10110e */
[----:B------:R-:W-:-:S03]  /*27470*/  ISETP.LT.OR P6, PT, R0, 0xba, !P0 ;  /* 0x000000ba0000780c */ /* 0x000fc600047c1670 */
[----:B------:R-:W4:Y:S04]  /*27480*/  LDL.LU R39, [R1+0x3f0] ;  /* 0x0003f00001277983 */ /* 0x000f280000300800 */
        /* <DEDUP_REMOVED lines=33> */
[----:B------:R0:W-:Y:S01]  /*276a0*/  @!P6 STG.E.U8 desc[UR14][R28.64+0xc1], R7 ;  /* 0x0000c1071c00e986 */ /* 0x0001e2000c10110e */
[----:B------:R-:W-:-:S03]  /*276b0*/  ISETP.LT.OR P6, PT, R0, 0xca, !P0 ;  /* 0x000000ca0000780c */ /* 0x000fc600047c1670 */
[----:B------:R-:W4:Y:S01]  /*276c0*/  LDL.LU R40, [R1+0x40c] ;  /* 0x00040c0001287983 */ /* 0x000f220000300800 */
[----:B------:R-:W-:Y:S01]  /*276d0*/  F2FP.SATFINITE.E4M3.F32.PACK_AB_MERGE_C R13, RZ, R4, RZ ;  /* 0x00000004ff0d723e */ /* 0x000fe200048070ff */
        /* <DEDUP_REMOVED lines=24> */
[C---:B------:R-:W-:Y:S01]  /*27860*/  ISETP.LT.OR P3, PT, R0.reuse, 0xd1, !P1 ;  /* 0x000000d10000780c */ /* 0x040fe20004f61670 */
[----:B------:R-:W4:Y:S01]  /*27870*/  LDL.LU R42, [R1+0x42c] ;  /* 0x00042c00012a7983 */ /* 0x000f220000300800 */
[C---:B------:R-:W-:Y:S02]  /*27880*/  ISETP.LT.OR P2, PT, R0.reuse, 0xd2, !P1 ;  /* 0x000000d20000780c */ /* 0x040fe40004f41670 */
[----:B------:R-:W-:Y:S02]  /*27890*/  ISETP.LT.OR P6, PT, R0, 0xd2, !P0 ;  /* 0x000000d20000780c */ /* 0x000fe400047c1670 */
[----:B------:R-:W-:-:S05]  /*278a0*/  F2FP.SATFINITE.E4M3.F32.PACK_AB_MERGE_C R5, RZ, R5, RZ ;  /* 0x00000005ff05723e */ /* 0x000fca00048070ff */
[----:B------:R0:W-:Y:S01]  /*278b0*/  @!P5 STG.E.U8 desc[UR14][R28.64+0xc8], R5 ;  /* 0x0000c8051c00d986 */ /* 0x0001e2000c10110e */
[----:B------:R-:W-:-:S03]  /*278c0*/  ISETP.LT.OR P5, PT, R0, 0xd1, !P0 ;  /* 0x000000d10000780c */ /* 0x000fc600047a1670 */
[----:B------:R-:W-:Y:S01]  /*278d0*/  @!P3 STG.E.U8 desc[UR14][R30.64+0xd0], R9 ;  /* 0x0000d0091e00b986 */ /* 0x000fe2000c10110e */
[----:B------:R-:W-:-:S03]  /*278e0*/  ISETP.LT.OR P3, PT, R0, 0xd9, !P1 ;  /* 0x000000d90000780c */ /* 0x000fc60004f61670 */
[----:B------:R1:W-:Y:S01]  /*278f0*/  @!P2 STG.E.U8 desc[UR14][R30.64+0xd1], R11 ;  /* 0x0000d10b1e00a986 */ /* 0x0003e2000c10110e */
[----:B0-----:R-:W-:Y:S02]  /*27900*/  F2FP.SATFINITE.E4M3.F32.PACK_AB_MERGE_C R5, RZ, R3, RZ ;  /* 0x00000003ff05723e */ /* 0x001fe400048070ff */
[----:B------:R-:W-:-:S03]  /*27910*/  ISETP.LT.OR P2, PT, R0, 0xda, !P1 ;  /* 0x000000da0000780c */ /* 0x000fc60004f41670 */
[----:B------:R-:W-:Y:S01]  /*27920*/  @!P6 STG.E.U8 desc[UR14][R28.64+0xd1], R5 ;  /* 0x0000d1051c00e986 */ /* 0x000fe2000c10110e */
[----:B-1----:R-:W-:Y:S02]  /*27930*/  F2FP.SATFINITE.E4M3.F32.PACK_AB_MERGE_C R11, RZ, R2, RZ ;  /* 0x00000002ff0b723e */ /* 0x002fe400048070ff */
[----:B------:R-:W-:Y:S01]  /*27940*/  ISETP.LT.OR P6, PT, R0, 0xda, !P0 ;  /* 0x000000da0000780c */ /* 0x000fe200047c1670 */
[----:B------:R-:W-:Y:S02]  /*27950*/  FMUL R2, R40, UR20 ;  /* 0x0000001428027c20 */ /* 0x000fe40008400000 */
[----:B------:R-:W4:Y:S01]  /*27960*/  LDL.LU R40, [R1+0x430] ;  /* 0x0004300001287983 */ /* 0x000f220000300800 */
[----:B------:R-:W-:-:S03]  /*27970*/  FMUL R3, R39, UR20 ;  /* 0x0000001427037c20 */ /* 0x000fc60008400000 */
[----:B------:R-:W4:Y:S01]  /*27980*/  LDL.LU R39, [R1+0x434] ;  /* 0x0004340001277983 */ /* 0x000f220000300800 */
[----:B------:R-:W-:-:S03]  /*27990*/  F2FP.SATFINITE.E4M3.F32.PACK_AB_MERGE_C R9, RZ, R4, RZ ;  /* 0x00000004ff09723e */ /* 0x000fc600048070ff */
        /* <DEDUP_REMOVED lines=13> */
[----:B--2---:R-:W-:Y:S01]  /*27a70*/  FMUL R3, R35, UR20 ;  /* 0x0000001423037c20 */ /* 0x004fe20008400000 */
[----:B0-----:R-:W-:Y:S02]  /*27a80*/  F2FP.SATFINITE.E4M3.F32.PACK_AB_MERGE_C R7, RZ, R2, RZ ;  /* 0x00000002ff07723e */ /* 0x001fe400048070ff */
        /* <DEDUP_REMOVED lines=15> */
[----:B------:R-:W-:Y:S02]  /*27b80*/  F2FP.SATFINITE.E4M3.F32.PACK_AB_MERGE_C R5, RZ, R5, RZ ;  /* 0x00000005ff05723e */ /* 0x000fe400048070ff */
[----:B0-----:R-:W-:Y:S01]  /*27b90*/  F2FP.SATFINITE.E4M3.F32.PACK_AB_MERGE_C R11, RZ, R4, RZ ;  /* 0x00000004ff0b723e */ /* 0x001fe200048070ff */
[----:B------:R0:W-:Y:S01]  /*27ba0*/  @!P6 STG.E.U8 desc[UR14][R28.64+0xe1], R7 ;  /* 0x0000e1071c00e986 */ /* 0x0001e2000c10110e */
[C---:B------:R-:W-:Y:S02]  /*27bb0*/  ISETP.LT.OR P6, PT, R0.reuse, 0xea, !P0 ;  /* 0x000000ea0000780c */ /* 0x040fe400047c1670 */
[----:B-1----:R-:W-:Y:S01]  /*27bc0*/  F2FP.SATFINITE.E4M3.F32.PACK_AB_MERGE_C R9, RZ, R3, RZ ;  /* 0x00000003ff09723e */ /* 0x002fe200048070ff */
[----:B------:R1:W-:Y:S01]  /*27bd0*/  @!P5 STG.E.U8 desc[UR14][R28.64+0xe0], R5 ;  /* 0x0000e0051c00d986 */ /* 0x0003e2000c10110e */
[----:B------:R-:W-:-:S03]  /*27be0*/  ISETP.LT.OR P5, PT, R0, 0xe9, !P0 ;  /* 0x000000e90000780c */ /* 0x000fc600047a1670 */
[----:B------:R-:W-:Y:S01]  /*27bf0*/  @!P2 STG.E.U8 desc[UR14][R30.64+0xe9], R11 ;  /* 0x0000e90b1e00a986 */ /* 0x000fe2000c10110e */
[----:B------:R-:W-:Y:S01]  /*27c00*/  ISETP.LT.OR P2, PT, R0, 0xf2, !P1 ;  /* 0x000000f20000780c */ /* 0x000fe20004f41670 */
[----:B------:R-:W-:Y:S02]  /*27c10*/  FMUL R3, R42, UR20 ;  /* 0x000000142a037c20 */ /* 0x000fe40008400000 */
[----:B------:R1:W-:Y:S01]  /*27c20*/  @!P3 STG.E.U8 desc[UR14][R30.64+0xe8], R9 ;  /* 0x0000e8091e00b986 */ /* 0x0003e2000c10110e */
[----:B------:R-:W-:Y:S02]  /*27c30*/  ISETP.LT.OR P3, PT, R0, 0xf1, !P1 ;  /* 0x000000f10000780c */ /* 0x000fe40004f61670 */
[----:B------:R-:W-:Y:S01]  /*27c40*/  F2FP.SATFINITE.E4M3.F32.PACK_AB_MERGE_C R13, RZ, R2, RZ ;  /* 0x00000002ff0d723e */ /* 0x000fe200048070ff */
[----:B------:R-:W-:Y:S01]  /*27c50*/  FMUL R4, R39, UR20 ;  /* 0x0000001427047c20 */ /* 0x000fe20008400000 */
[----:B------:R-:W-:Y:S01]  /*27c60*/  FMUL R2, R40, UR20 ;  /* 0x0000001428027c20 */ /* 0x000fe20008400000 */
[----:B------:R-:W-:-:S03]  /*27c70*/  F2FP.SATFINITE.E4M3.F32.PACK_AB_MERGE_C R3, RZ, R3, RZ ;  /* 0x00000003ff03723e */ /* 0x000fc600048070ff */
[----:B0-----:R-:W-:Y:S02]  /*27c80*/  F2FP.SATFINITE.E4M3.F32.PACK_AB_MERGE_C R7, RZ, R4, RZ ;  /* 0x00000004ff07723e */ /* 0x001fe400048070ff */
[----:B-1----:R-:W-:Y:S01]  /*27c90*/  F2FP.SATFINITE.E4M3.F32.PACK_AB_MERGE_C R5, RZ, R2, RZ ;  /* 0x00000002ff05723e */ /* 0x002fe200048070ff */
[----:B------:R-:W-:Y:S01]  /*27ca0*/  @!P5 STG.E.U8 desc[UR14][R28.64+0xe8], R13 ;  /* 0x0000e80d1c00d986 */ /* 0x000fe2000c10110e */
[----:B------:R-:W-:-:S03]  /*27cb0*/  ISETP.LT.OR P5, PT, R0, 0xf1, !P0 ;  /* 0x000000f10000780c */ /* 0x000fc600047a1670 */
[----:B------:R2:W-:Y:S01]  /*27cc0*/  @!P6 STG.E.U8 desc[UR14][R28.64+0xe9], R3 ;  /* 0x0000e9031c00e986 */ /* 0x0005e2000c10110e */
[----:B------:R-:W-:-:S03]  /*27cd0*/  ISETP.LT.OR P6, PT, R0, 0xf2, !P0 ;  /* 0x000000f20000780c */ /* 0x000fc600047c1670 */
[----:B------:R0:W-:Y:S01]  /*27ce0*/  @!P2 STG.E.U8 desc[UR14][R30.64+0xf1], R7 ;  /* 0x0000f1071e00a986 */ /* 0x0001e2000c10110e */
[C---:B------:R-:W-:Y:S02]  /*27cf0*/  ISETP.LT.OR P2, PT, R0.reuse, 0xf9, !P1 ;  /* 0x000000f90000780c */ /* 0x040fe40004f41670 */
[C---:B------:R-:W-:Y:S01]  /*27d00*/  ISETP.LT.OR P1, PT, R0.reuse, 0xfa, !P1 ;  /* 0x000000fa0000780c */ /* 0x040fe20004f21670 */
[----:B------:R4:W-:Y:S01]  /*27d10*/  @!P3 STG.E.U8 desc[UR14][R30.64+0xf0], R5 ;  /* 0x0000f0051e00b986 */ /* 0x0009e2000c10110e */
[C---:B------:R-:W-:Y:S02]  /*27d20*/  ISETP.LT.OR P3, PT, R0.reuse, 0xf9, !P0 ;  /* 0x000000f90000780c */ /* 0x040fe40004761670 */
[----:B------:R-:W-:Y:S01]  /*27d30*/  ISETP.LT.OR P0, PT, R0, 0xfa, !P0 ;  /* 0x000000fa0000780c */ /* 0x000fe20004701670 */
[----:B------:R-:W-:-:S05]  /*27d40*/  FMUL R2, R38, UR20 ;  /* 0x0000001426027c20 */ /* 0x000fca0008400000 */
[----:B------:R-:W-:-:S05]  /*27d50*/  F2FP.SATFINITE.E4M3.F32.PACK_AB_MERGE_C R9, RZ, R2, RZ ;  /* 0x00000002ff09723e */ /* 0x000fca00048070ff */
[----:B------:R1:W-:Y:S01]  /*27d60*/  @!P5 STG.E.U8 desc[UR14][R28.64+0xf0], R9 ;  /* 0x0000f0091c00d986 */ /* 0x0003e2000c10110e */
[----:B------:R-:W-:Y:S01]  /*27d70*/  FMUL R0, R37, UR20 ;  /* 0x0000001425007c20 */ /* 0x000fe20008400000 */
[----:B------:R-:W-:Y:S01]  /*27d80*/  FMUL R2, R36, UR20 ;  /* 0x0000001424027c20 */ /* 0x000fe20008400000 */
[----:B--2---:R-:W-:-:S03]  /*27d90*/  FMUL R3, R35, UR20 ;  /* 0x0000001423037c20 */ /* 0x004fc60008400000 */
[----:B0-----:R-:W-:Y:S02]  /*27da0*/  F2FP.SATFINITE.E4M3.F32.PACK_AB_MERGE_C R7, RZ, R0, RZ ;  /* 0x00000000ff07723e */ /* 0x001fe400048070ff */
[----:B------:R-:W-:Y:S02]  /*27db0*/  F2FP.SATFINITE.E4M3.F32.PACK_AB_MERGE_C R11, RZ, R2, RZ ;  /* 0x00000002ff0b723e */ /* 0x000fe400048070ff */
[----:B------:R-:W-:Y:S01]  /*27dc0*/  F2FP.SATFINITE.E4M3.F32.PACK_AB_MERGE_C R3, RZ, R3, RZ ;  /* 0x00000003ff03723e */ /* 0x000fe200048070ff */
[----:B------:R1:W-:Y:S04]  /*27dd0*/  @!P6 STG.E.U8 desc[UR14][R28.64+0xf1], R7 ;  /* 0x0000f1071c00e986 */ /* 0x0003e8000c10110e */
[----:B------:R1:W-:Y:S04]  /*27de0*/  @!P2 STG.E.U8 desc[UR14][R30.64+0xf8], R11 ;  /* 0x0000f80b1e00a986 */ /* 0x0003e8000c10110e */
[----:B------:R1:W-:Y:S01]  /*27df0*/  @!P1 STG.E.U8 desc[UR14][R30.64+0xf9], R3 ;  /* 0x0000f9031e009986 */ /* 0x0003e2000c10110e */
[----:B---3--:R-:W-:Y:S01]  /*27e00*/  FMUL R4, R33, UR20 ;  /* 0x0000001421047c20 */ /* 0x008fe20008400000 */
[----:B----4-:R-:W-:-:S04]  /*27e10*/  FMUL R5, R32, UR20 ;  /* 0x0000001420057c20 */ /* 0x010fc80008400000 */
[----:B------:R-:W-:Y:S02]  /*27e20*/  F2FP.SATFINITE.E4M3.F32.PACK_AB_MERGE_C R13, RZ, R4, RZ ;  /* 0x00000004ff0d723e */ /* 0x000fe400048070ff */
[----:B------:R-:W-:-:S03]  /*27e30*/  F2FP.SATFINITE.E4M3.F32.PACK_AB_MERGE_C R5, RZ, R5, RZ ;  /* 0x00000005ff05723e */ /* 0x000fc600048070ff */
[----:B------:R1:W-:Y:S04]  /*27e40*/  @!P3 STG.E.U8 desc[UR14][R28.64+0xf8], R13 ;  /* 0x0000f80d1c00b986 */ /* 0x0003e8000c10110e */
[----:B------:R1:W-:Y:S02]  /*27e50*/  @!P0 STG.E.U8 desc[UR14][R28.64+0xf9], R5 ;  /* 0x0000f9051c008986 */ /* 0x0003e4000c10110e */
.L_x_551:
[----:B------:R-:W-:Y:S05]  /*27e60*/  BSYNC B0 ;  /* 0x0000000000007941 */ /* 0x000fea0003800000 */
.L_x_37:
[----:B-12---:R-:W2:Y:S04]  /*27e70*/  LDL.LU R3, [R1+0x458] ;  /* 0x0004580001037983 */ /* 0x006ea80000300800 */
[----:B-----5:R-:W2:Y:S01]  /*27e80*/  LDL.LU R2, [R1+0x45c] ;  /* 0x00045c0001027983 */ /* 0x020ea20000300800 */
[----:B------:R-:W-:Y:S01]  /*27e90*/  ULDC UR6, c[0x0][0xc] ;  /* 0x0000030000067ab9 */ /* 0x000fe20000000800 */
[----:B------:R-:W-:Y:S01]  /*27ea0*/  ULDC UR7, c[0x0][0x10] ;  /* 0x0000040000077ab9 */ /* 0x000fe20000000800 */
[----:B---34-:R-:W2:Y:S01]  /*27eb0*/  LDC R5, c[0x0][0x14] ;  /* 0x00000500ff057b82 */ /* 0x018ea20000000800 */
[----:B------:R-:W-:Y:S01]  /*27ec0*/  UIMAD.WIDE.U32 UR6, UR6, UR7, URZ ;  /* 0x00000007060672a5 */ /* 0x000fe2000f8e003f */
[----:B------:R-:W-:Y:S01]  /*27ed0*/  PRMT R0, RZ, 0x7610, R0 ;  /* 0x00007610ff007816 */ /* 0x000fe20000000000 */
[----:B------:R-:W-:-:S04]  /*27ee0*/  UMOV UR9, 0xffffffff ;  /* 0xffffffff00097882 */ /* 0x000fc80000000000 */
[----:B--2---:R-:W-:-:S04]  /*27ef0*/  IMAD.WIDE.U32 R2, R5, UR6, R2 ;  /* 0x0000000605027c25 */ /* 0x004fc8000f8e0002 */
[----:B------:R-:W-:Y:S01]  /*27f00*/  IMAD R5, R5, UR7, RZ ;  /* 0x0000000705057c24 */ /* 0x000fe2000f8e02ff */
[----:B------:R-:W-:Y:S01]  /*27f10*/  ULDC.64 UR6, c[0x0][0x650] ;  /* 0x0001940000067ab9 */ /* 0x000fe20000000a00 */
[----:B------:R-:W-:Y:S01]  /*27f20*/  IMAD.MOV.U32 R11, RZ, RZ, R2 ;  /* 0x000000ffff0b7224 */ /* 0x000fe200078e0002 */
[----:B------:R-:W-:Y:S01]  /*27f30*/  ISETP.GE.U32.AND P0, PT, R2, UR6, PT ;  /* 0x0000000602007c0c */ /* 0x000fe2000bf06070 */
[----:B------:R-:W-:Y:S02]  /*27f40*/  IMAD.IADD R13, R3, 0x1, R5 ;  /* 0x00000001030d7824 */ /* 0x000fe400078e0205 */
[----:B------:R-:W-:-:S03]  /*27f50*/  IMAD.MOV.U32 R2, RZ, RZ, -0x1 ;  /* 0xffffffffff027424 */ /* 0x000fc600078e00ff */
[----:B------:R1:W-:Y:S01]  /*27f60*/  STL [R1+0x458], R13 ;  /* 0x0004580d01007387 */ /* 0x0003e20000100800 */
[----:B------:R-:W-:-:S03]  /*27f70*/  ISETP.GE.U32.AND.EX P0, PT, R13, UR7, PT, P0 ;  /* 0x000000070d007c0c */ /* 0x000fc6000bf06100 */
[----:B------:R1:W-:Y:S04]  /*27f80*/  STL [R1+0x45c], R11 ;  /* 0x00045c0b01007387 */ /* 0x0003e80000100800 */
[----:B------:R1:W-:Y:S06]  /*27f90*/  STL [R1+0x460], R2 ;  /* 0x0004600201007387 */ /* 0x0003ec0000100800 */
[----:B------:R-:W-:Y:S05]  /*27fa0*/  @P0 BRA `(.L_x_552) ;  /* 0x0000000400740947 */ /* 0x000fea0003800000 */
[----:B------:R-:W2:Y:S01]  /*27fb0*/  S2R R8, SR_CTAID.X ;  /* 0x0000000000087919 */ /* 0x000ea20000002500 */
[----:B------:R-:W-:Y:S01]  /*27fc0*/  ULDC.64 UR18, c[0x0][0x628] ;  /* 0x00018a0000127ab9 */ /* 0x000fe20000000a00 */
[----:B------:R-:W3:Y:S01]  /*27fd0*/  LDC R9, c[0x0][0x144] ;  /* 0x00005100ff097b82 */ /* 0x000ee20000000800 */
[----:B------:R-:W-:Y:S01]  /*27fe0*/  ULDC UR6, c[0x0][0x150] ;  /* 0x0000540000067ab9 */ /* 0x000fe20000000800 */
[----:B------:R-:W4:Y:S01]  /*27ff0*/  S2R R12, SR_CTAID.Y ;  /* 0x00000000000c7919 */ /* 0x000f220000002600 */
[----:B------:R-:W-:Y:S01]  /*28000*/  ISETP.NE.U32.AND P0, PT, RZ, UR18, PT ;  /* 0x00000012ff007c0c */ /* 0x000fe2000bf05070 */
[----:B------:R-:W-:Y:S01]  /*28010*/  ULDC UR23, c[0x0][0x630] ;  /* 0x00018c0000177ab9 */ /* 0x000fe20000000800 */
[----:B------:R-:W-:Y:S02]  /*28020*/  R2UR UR16, R11 ;  /* 0x000000000b1072ca */ /* 0x000fe400000e0000 */
[----:B------:R-:W-:Y:S01]  /*28030*/  ISETP.NE.AND.EX P0, PT, RZ, UR19, PT, P0 ;  /* 0x00000013ff007c0c */ /* 0x000fe2000bf05300 */
[----:B0-----:R-:W0:Y:S01]  /*28040*/  LDC.64 R6, c[0x0][0x620] ;  /* 0x00018800ff067b82 */ /* 0x001e220000000a00 */
[----:B------:R-:W-:-:S02]  /*28050*/  R2UR UR17, R13 ;  /* 0x000000000d1172ca */ /* 0x000fc400000e0000 */
[----:B--2---:R-:W-:-:S05]  /*28060*/  I2FP.F32.U32 R0, R8 ;  /* 0x0000000800007245 */ /* 0x004fca0000201000 */
[----:B------:R-:W-:-:S06]  /*28070*/  FMUL R0, R0, UR6 ;  /* 0x0000000600007c20 */ /* 0x000fcc0008400000 */
[----:B------:R-:W2:Y:S01]  /*28080*/  F2I.U32.TRUNC.NTZ R0, R0 ;  /* 0x0000000000007305 */ /* 0x000ea2000020f000 */
[----:B----4-:R-:W-:Y:S05]  /*28090*/  @!P0 BRA `(.L_x_553) ;  /* 0x0000000000308947 */ /* 0x010fea0003800000 */
        /* <DEDUP_REMOVED lines=12> */
.L_x_553:
[----:B------:R-:W-:Y:S01]  /*28160*/  USHF.R.U64 UR9, UR16, UR23, UR17 ;  /* 0x0000001710097299 */ /* 0x000fe20008001211 */
[----:B------:R-:W4:Y:S01]  /*28170*/  LDC.64 R22, c[0x0][0x640] ;  /* 0x00019000ff167b82 */ /* 0x000f220000000a00 */
[----:B------:R-:W-:Y:S01]  /*28180*/  USHF.R.U32.HI UR6, URZ, UR23, UR17 ;  /* 0x000000173f067299 */ /* 0x000fe20008011611 */
[----:B--2---:R-:W-:Y:S02]  /*28190*/  IMAD.MOV R10, RZ, RZ, -R0 ;  /* 0x000000ffff0a7224 */ /* 0x004fe400078e0a00 */
[----:B-1----:R-:W-:Y:S01]  /*281a0*/  IMAD.MOV.U32 R2, RZ, RZ, R11 ;  /* 0x000000ffff027224 */ /* 0x002fe200078e000b */
[----:B------:R-:W-:Y:S01]  /*281b0*/  IADD3 R5, P0, RZ, -UR9, RZ ;  /* 0x80000009ff057c10 */ /* 0x000fe2000ff1e0ff */
[----:B---3--:R-:W-:Y:S02]  /*281c0*/  IMAD R18, R9, R10, R8 ;  /* 0x0000000a09127224 */ /* 0x008fe400078e0208 */
[----:B------:R-:W1:Y:S02]  /*281d0*/  LDC R4, c[0x0][0x618] ;  /* 0x00018600ff047b82 */ /* 0x000e640000000800 */
[----:B------:R-:W-:Y:S01]  /*281e0*/  IMAD.X R3, RZ, RZ, ~UR6, P0 ;  /* 0x80000006ff037e24 */ /* 0x000fe200080e06ff */
[----:B------:R-:W-:-:S03]  /*281f0*/  ULDC UR6, c[0x0][0x154] ;  /* 0x0000550000067ab9 */ /* 0x000fc60000000800 */
[-C--:B0-----:R-:W-:Y:S02]  /*28200*/  IMAD R0, R3, R6.reuse, RZ ;  /* 0x0000000603007224 */ /* 0x081fe400078e02ff */
[----:B------:R-:W0:Y:S01]  /*28210*/  LDC R14, c[0x0][0x608] ;  /* 0x00018200ff0e7b82 */ /* 0x000e220000000800 */
[----:B------:R-:W-:Y:S02]  /*28220*/  IMAD.MOV.U32 R3, RZ, RZ, R13 ;  /* 0x000000ffff037224 */ /* 0x000fe400078e000d */
[----:B------:R-:W-:-:S05]  /*28230*/  IMAD.WIDE.U32 R2, R5, R6, R2 ;  /* 0x0000000605027225 */ /* 0x000fca00078e0002 */
[----:B------:R-:W2:Y:S01]  /*28240*/  LDC R20, c[0x0][0x658] ;  /* 0x00019600ff147b82 */ /* 0x000ea20000000800 */
[----:B------:R-:W-:Y:S01]  /*28250*/  IMAD R5, R5, R7, R0 ;  /* 0x0000000705057224 */ /* 0x000fe200078e0200 */
[----:B------:R-:W-:Y:S01]  /*28260*/  I2FP.F32.U32 R0, R12 ;  /* 0x0000000c00007245 */ /* 0x000fe20000201000 */
[----:B------:R-:W-:Y:S01]  /*28270*/  IMAD.MOV.U32 R7, RZ, RZ, 0x1 ;  /* 0x00000001ff077424 */ /* 0x000fe200078e00ff */
[----:B----4-:R-:W-:Y:S01]  /*28280*/  ISETP.NE.U32.AND P0, PT, R22, RZ, PT ;  /* 0x000000ff1600720c */ /* 0x010fe20003f05070 */
[----:B------:R-:W-:Y:S02]  /*28290*/  IMAD.IADD R3, R3, 0x1, R5 ;  /* 0x0000000103037824 */ /* 0x000fe400078e0205 */
[----:B------:R-:W-:Y:S01]  /*282a0*/  FMUL R0, R0, UR6 ;  /* 0x0000000600007c20 */ /* 0x000fe20008400000 */
[----:B------:R-:W3:Y:S01]  /*282b0*/  LDC R15, c[0x0][0x148] ;  /* 0x00005200ff0f7b82 */ /* 0x000ee20000000800 */
[----:B------:R-:W-:Y:S01]  /*282c0*/  ISETP.NE.AND.EX P0, PT, R23, RZ, PT, P0 ;  /* 0x000000ff1700720c */ /* 0x000fe20003f05300 */
[----:B------:R-:W-:Y:S01]  /*282d0*/  IMAD.MOV.U32 R5, RZ, RZ, -0x1 ;  /* 0xffffffffff057424 */ /* 0x000fe200078e00ff */
[-CC-:B-1----:R-:W-:Y:S01]  /*282e0*/  SHF.R.U64 R10, R2, R4.reuse, R3.reuse ;  /* 0x00000004020a7219 */ /* 0x182fe20000001203 */
[----:B------:R1:W4:Y:S01]  /*282f0*/  F2I.U32.TRUNC.NTZ R13, R0 ;  /* 0x00000000000d7305 */ /* 0x000322000020f000 */
[----:B------:R-:W-:-:S03]  /*28300*/  SHF.R.U32.HI R3, RZ, R4, R3 ;  /* 0x00000004ff037219 */ /* 0x000fc60000011603 */
[----:B------:R-:W1:Y:S01]  /*28310*/  LDC R16, c[0x0][0x600] ;  /* 0x00018000ff107b82 */ /* 0x000e620000000800 */
[-CC-:B0-----:R-:W-:Y:S02]  /*28320*/  SHF.R.U64 R8, R10, R14.reuse, R3.reuse ;  /* 0x0000000e0a087219 */ /* 0x181fe40000001203 */
[----:B------:R-:W-:-:S05]  /*28330*/  SHF.R.U32.HI R3, RZ, R14, R3 ;  /* 0x0000000eff037219 */ /* 0x000fca0000011603 */
[----:B------:R-:W0:Y:S01]  /*28340*/  LDC R17, c[0x0][0x648] ;  /* 0x00019200ff117b82 */ /* 0x000e220000000800 */
[-CC-:B--2---:R-:W-:Y:S02]  /*28350*/  SHF.R.U64 R11, R8, R20.reuse, R3.reuse ;  /* 0x00000014080b7219 */ /* 0x184fe40000001203 */
[-C--:B------:R-:W-:Y:S02]  /*28360*/  SHF.L.U32 R5, R5, R20.reuse, RZ ;  /* 0x0000001405057219 */ /* 0x080fe400000006ff */
[-C--:B------:R-:W-:Y:S01]  /*28370*/  SHF.R.U32.HI R3, RZ, R20.reuse, R3 ;  /* 0x00000014ff037219 */ /* 0x080fe20000011603 */
[----:B------:R-:W-:Y:S01]  /*28380*/  IMAD.MOV.U32 R2, RZ, RZ, R11 ;  /* 0x000000ffff027224 */ /* 0x000fe200078e000b */
[----:B------:R-:W-:Y:S01]  /*28390*/  SHF.L.U32 R20, R7, R20, RZ ;  /* 0x0000001407147219 */ /* 0x000fe200000006ff */
[----:B------:R-:W2:Y:S01]  /*283a0*/  LDC R19, c[0x0][0x638] ;  /* 0x00018e00ff137b82 */ /* 0x000ea20000000800 */
[----:B------:R-:W-:-:S07]  /*283b0*/  LOP3.LUT R41, RZ, R5, RZ, 0x33, !PT ;  /* 0x00000005ff297212 */ /* 0x000fce00078e33ff */
[----:B------:R-:W0:Y:S01]  /*283c0*/  LDC R21, c[0x0][0x610] ;  /* 0x00018400ff157b82 */ /* 0x000e220000000800 */
[----:B----4-:R-:W-:Y:S05]  /*283d0*/  @!P0 BRA `(.L_x_554) ;  /* 0x0000000000288947 */ /* 0x010fea0003800000 */
[----:B-1----:R-:W1:Y:S02]  /*283e0*/  LDC R0, c[0x0][0x64c] ;  /* 0x00019300ff007b82 */ /* 0x002e640000000800 */
[----:B-1----:R-:W-:-:S05]  /*283f0*/  IADD3 R7, P0, R11, R0, RZ ;  /* 0x000000000b077210 */ /* 0x002fca0007f1e0ff */
        /* <DEDUP_REMOVED lines=8> */
.L_x_554:
[----:B01----:R-:W-:Y:S01]  /*28480*/  SHF.R.U64 R0, R2, R17, R3 ;  /* 0x0000001102007219 */ /* 0x003fe20000001203 */
[----:B------:R-:W-:Y:S01]  /*28490*/  VIADD R3, R16, 0xffffffff ;  /* 0xffffffff10037836 */ /* 0x000fe20000000000 */
[----:B------:R-:W-:Y:S01]  /*284a0*/  LOP3.LUT R41, R8, R41, RZ, 0xc0, !PT ;  /* 0x0000002908297212 */ /* 0x000fe200078ec0ff */
[----:B------:R-:W-:Y:S02]  /*284b0*/  IMAD.MOV R13, RZ, RZ, -R13 ;  /* 0x000000ffff0d7224 */ /* 0x000fe400078e0a0d */
[----:B------:R-:W-:Y:S01]  /*284c0*/  IMAD.MOV R2, RZ, RZ, -R0 ;  /* 0x000000ffff027224 */ /* 0x000fe200078e0a00 */
[----:B------:R-:W-:Y:S01]  /*284d0*/  LOP3.LUT R3, R10, R3, RZ, 0xc0, !PT ;  /* 0x000000030a037212 */ /* 0x000fe200078ec0ff */
[----:B------:R-:W-:Y:S02]  /*284e0*/  IMAD R41, R20, R0, R41 ;  /* 0x0000000014297224 */ /* 0x000fe400078e0229 */
[----:B---3--:R-:W-:Y:S02]  /*284f0*/  @P4 IMAD R18, R15, R13, R12 ;  /* 0x0000000d0f124224 */ /* 0x008fe400078e020c */
[----:B--2---:R-:W-:-:S02]  /*28500*/  IMAD R0, R2, R19, R11 ;  /* 0x0000001302007224 */ /* 0x004fc400078e020b */
[----:B------:R-:W-:Y:S02]  /*28510*/  IMAD R41, R41, R21, R18 ;  /* 0x0000001529297224 */ /* 0x000fe400078e0212 */
[----:B------:R-:W-:Y:S02]  /*28520*/  IMAD R2, R0, R16, R3 ;  /* 0x0000001000027224 */ /* 0x000fe400078e0203 */
[----:B------:R-:W-:-:S03]  /*28530*/  IMAD.MOV.U32 R4, RZ, RZ, 0x1 ;  /* 0x00000001ff047424 */ /* 0x000fc600078e00ff */
[----:B------:R-:W-:Y:S02]  /*28540*/  SEL R3, R2, R41, !P4 ;  /* 0x0000002902037207 */ /* 0x000fe40006000000 */
[----:B------:R-:W-:Y:S02]  /*28550*/  PRMT R0, R4, 0x7610, R0 ;  /* 0x0000761004007816 */ /* 0x000fe40000000000 */
[----:B------:R-:W-:Y:S01]  /*28560*/  SEL R41, R41, R2, !P4 ;  /* 0x0000000229297207 */ /* 0x000fe20006000000 */
[----:B------:R2:W-:Y:S06]  /*28570*/  STL [R1+0x460], R3 ;  /* 0x0004600301007387 */ /* 0x0005ec0000100800 */
.L_x_552:
[----:B------:R3:W-:Y:S01]  /*28580*/  STL [R1+0x464], R41 ;  /* 0x0004642901007387 */ /* 0x0007e20000100800 */
[----:B------:R-:W-:-:S13]  /*28590*/  LOP3.LUT P0, RZ, R0, 0xff, RZ, 0xc0, !PT ;  /* 0x000000ff00ff7812 */ /* 0x000fda000780c0ff */
[----:B---3--:R-:W-:Y:S05]  /*285a0*/  @P0 BRA `(.L_x_555) ;  /* 0xfffffd8c004c0947 */ /* 0x008fea000383ffff */
[----:B------:R-:W-:Y:S05]  /*285b0*/  EXIT ;  /* 0x000000000000794d */ /* 0x000fea0003800000 */
.L_x_7:
[----:B0-----:R-:W2:Y:S01]  /*285c0*/  LDL R16, [R1+0x45c] ;  /* 0x00045c0001107983 */ /* 0x001ea20000100800 */
[----:B------:R-:W-:-:S03]  /*285d0*/  ULDC.64 UR4, c[0x0][0x650] ;  /* 0x0001940000047ab9 */ /* 0x000fc60000000a00 */
[----:B------:R-:W3:Y:S01]  /*285e0*/  LDL R20, [R1+0x458] ;  /* 0x0004580001147983 */ /* 0x000ee20000100800 */
[----:B------:R-:W-:Y:S01]  /*285f0*/  PRMT R0, RZ, 0x7610, R0 ;  /* 0x00007610ff007816 */ /* 0x000fe20000000000 */
[----:B------:R-:W-:Y:S02]  /*28600*/  IMAD.MOV.U32 R5, RZ, RZ, -0x1 ;  /* 0xffffffffff057424 */ /* 0x000fe400078e00ff */
[----:B------:R-:W-:Y:S02]  /*28610*/  IMAD.MOV.U32 R4, RZ, RZ, -0x1 ;  /* 0xffffffffff047424 */ /* 0x000fe400078e00ff */
[----:B------:R-:W-:Y:S01]  /*28620*/  IMAD.MOV.U32 R10, RZ, RZ, -0x1 ;  /* 0xffffffffff0a7424 */ /* 0x000fe200078e00ff */
[----:B--2---:R-:W-:-:S04]  /*28630*/  ISETP.GE.U32.AND P0, PT, R16, UR4, PT ;  /* 0x0000000410007c0c */ /* 0x004fc8000bf06070 */
[----:B---3--:R-:W-:-:S13]  /*28640*/  ISETP.GE.U32.AND.EX P0, PT, R20, UR5, PT, P0 ;  /* 0x0000000514007c0c */ /* 0x008fda000bf06100 */
[----:B------:R-:W-:Y:S05]  /*28650*/  @P0 BRA `(.L_x_556) ;  /* 0x0000000400300947 */ /* 0x000fea0003800000 */
[----:B------:R-:W0:Y:S01]  /*28660*/  LDC.64 R14, c[0x0][0x628] ;  /* 0x00018a00ff0e7b82 */ /* 0x000e220000000a00 */
[----:B------:R-:W-:Y:S02]  /*28670*/  IMAD.MOV.U32 R8, RZ, RZ, R16 ;  /* 0x000000ffff087224 */ /* 0x000fe400078e0010 */
[----:B------:R-:W-:-:S05]  /*28680*/  IMAD.MOV.U32 R9, RZ, RZ, R20 ;  /* 0x000000ffff097224 */ /* 0x000fca00078e0014 */
[----:B------:R-:W1:Y:S08]  /*28690*/  LDC R10, c[0x0][0x630] ;  /* 0x00018c00ff0a7b82 */ /* 0x000e700000000800 */
[----:B------:R-:W2:Y:S01]  /*286a0*/  LDC.64 R18, c[0x0][0x620] ;  /* 0x00018800ff127b82 */ /* 0x000ea20000000a00 */
[----:B0-----:R-:W-:-:S04]  /*286b0*/  ISETP.NE.U32.AND P0, PT, R14, RZ, PT ;  /* 0x000000ff0e00720c */ /* 0x001fc80003f05070 */
[----:B------:R-:W-:-:S13]  /*286c0*/  ISETP.NE.AND.EX P0, PT, R15, RZ, PT, P0 ;  /* 0x000000ff0f00720c */ /* 0x000fda0003f05300 */
[----:B-12---:R-:W-:Y:S05]  /*286d0*/  @!P0 BRA `(.L_x_557) ;  /* 0x0000000000288947 */ /* 0x006fea0003800000 */
[----:B------:R-:W0:Y:S02]  /*286e0*/  LDC R0, c[0x0][0x634] ;  /* 0x00018d00ff007b82 */ /* 0x000e240000000800 */
[----:B0-----:R-:W-:-:S05]  /*286f0*/  IADD3 R9, P0, R16, R0, RZ ;  /* 0x0000000010097210 */ /* 0x001fca0007f1e0ff */
        /* <DEDUP_REMOVED lines=8> */
.L_x_557:
[----:B------:R-:W0:Y:S01]  /*28780*/  LDC.64 R22, c[0x0][0x640] ;  /* 0x00019000ff167b82 */ /* 0x000e220000000a00 */
[-CC-:B------:R-:W-:Y:S01]  /*28790*/  SHF.R.U64 R14, R8, R10.reuse, R9.reuse ;  /* 0x0000000a080e7219 */ /* 0x180fe20000001209 */
[----:B------:R-:W-:Y:S01]  /*287a0*/  IMAD.MOV.U32 R4, RZ, RZ, R16 ;  /* 0x000000ffff047224 */ /* 0x000fe200078e0010 */
[----:B------:R-:W-:Y:S01]  /*287b0*/  SHF.R.U32.HI R0, RZ, R10, R9 ;  /* 0x0000000aff007219 */ /* 0x000fe20000011609 */
[----:B------:R-:W-:Y:S01]  /*287c0*/  IMAD.MOV.U32 R24, RZ, RZ, 0x1 ;  /* 0x00000001ff187424 */ /* 0x000fe200078e00ff */
[----:B------:R-:W-:-:S03]  /*287d0*/  IADD3 R7, P0, RZ, -R14, RZ ;  /* 0x8000000eff077210 */ /* 0x000fc60007f1e0ff */
[----:B------:R-:W1:Y:S02]  /*287e0*/  LDC R6, c[0x0][0x618] ;  /* 0x00018600ff067b82 */ /* 0x000e640000000800 */
[----:B------:R-:W-:-:S04]  /*287f0*/  IMAD.X R5, RZ, RZ, ~R0, P0 ;  /* 0x000000ffff057224 */ /* 0x000fc800000e0e00 */
[-C--:B------:R-:W-:Y:S02]  /*28800*/  IMAD R0, R5, R18.reuse, RZ ;  /* 0x0000001205007224 */ /* 0x080fe400078e02ff */
[----:B------:R-:W2:Y:S01]  /*28810*/  LDC R8, c[0x0][0x608] ;  /* 0x00018200ff087b82 */ /* 0x000ea20000000800 */
[----:B------:R-:W-:Y:S02]  /*28820*/  IMAD.MOV.U32 R5, RZ, RZ, R20 ;  /* 0x000000ffff057224 */ /* 0x000fe400078e0014 */
[----:B------:R-:W-:-:S05]  /*28830*/  IMAD.WIDE.U32 R4, R7, R18, R4 ;  /* 0x0000001207047225 */ /* 0x000fca00078e0004 */
[----:B------:R-:W3:Y:S01]  /*28840*/  LDC R21, c[0x0][0x658] ;  /* 0x00019600ff157b82 */ /* 0x000ee20000000800 */
[----:B------:R-:W-:Y:S01]  /*28850*/  IMAD R7, R7, R19, R0 ;  /* 0x0000001307077224 */ /* 0x000fe200078e0200 */
[----:B0-----:R-:W-:-:S03]  /*28860*/  ISETP.NE.U32.AND P0, PT, R22, RZ, PT ;  /* 0x000000ff1600720c */ /* 0x001fc60003f05070 */
[----:B------:R-:W-:Y:S01]  /*28870*/  IMAD.IADD R5, R5, 0x1, R7 ;  /* 0x0000000105057824 */ /* 0x000fe200078e0207 */
[----:B------:R-:W-:Y:S02]  /*28880*/  ISETP.NE.AND.EX P0, PT, R23, RZ, PT, P0 ;  /* 0x000000ff1700720c */ /* 0x000fe40003f05300 */
[----:B------:R-:W0:Y:S02]  /*28890*/  LDC R16, c[0x0][0x600] ;  /* 0x00018000ff107b82 */ /* 0x000e240000000800 */
[-CC-:B-1----:R-:W-:Y:S01]  /*288a0*/  SHF.R.U64 R10, R4, R6.reuse, R5.reuse ;  /* 0x00000006040a7219 */ /* 0x182fe20000001205 */
[----:B------:R-:W-:Y:S01]  /*288b0*/  IMAD.MOV.U32 R4, RZ, RZ, -0x1 ;  /* 0xffffffffff047424 */ /* 0x000fe200078e00ff */
[----:B------:R-:W-:-:S04]  /*288c0*/  SHF.R.U32.HI R5, RZ, R6, R5 ;  /* 0x00000006ff057219 */ /* 0x000fc80000011605 */
[----:B------:R-:W1:Y:S01]  /*288d0*/  LDC R18, c[0x0][0x648] ;  /* 0x00019200ff127b82 */ /* 0x000e620000000800 */
[-CC-:B--2---:R-:W-:Y:S02]  /*288e0*/  SHF.R.U64 R17, R10, R8.reuse, R5.reuse ;  /* 0x000000080a117219 */ /* 0x184fe40000001205 */
[----:B------:R-:W-:-:S05]  /*288f0*/  SHF.R.U32.HI R0, RZ, R8, R5 ;  /* 0x00000008ff007219 */ /* 0x000fca0000011605 */
[----:B------:R-:W2:Y:S01]  /*28900*/  LDC R20, c[0x0][0x638] ;  /* 0x00018e00ff147b82 */ /* 0x000ea20000000800 */
[-C--:B---3--:R-:W-:Y:S02]  /*28910*/  SHF.L.U32 R4, R4, R21.reuse, RZ ;  /* 0x0000001504047219 */ /* 0x088fe400000006ff */
[-CC-:B------:R-:W-:Y:S02]  /*28920*/  SHF.R.U64 R19, R17, R21.reuse, R0.reuse ;  /* 0x0000001511137219 */ /* 0x180fe40000001200 */
[----:B------:R-:W-:Y:S02]  /*28930*/  LOP3.LUT R26, RZ, R4, RZ, 0x33, !PT ;  /* 0x00000004ff1a7212 */ /* 0x000fe400078e33ff */
[----:B------:R-:W-:Y:S01]  /*28940*/  SHF.R.U32.HI R5, RZ, R21, R0 ;  /* 0x00000015ff057219 */ /* 0x000fe20000011600 */
[----:B------:R-:W3:Y:S01]  /*28950*/  LDC R25, c[0x0][0x610] ;  /* 0x00018400ff197b82 */ /* 0x000ee20000000800 */
[----:B------:R-:W-:Y:S01]  /*28960*/  IMAD.MOV.U32 R4, RZ, RZ, R19 ;  /* 0x000000ffff047224 */ /* 0x000fe200078e0013 */
[----:B------:R-:W-:Y:S06]  /*28970*/  @!P0 BRA `(.L_x_558) ;  /* 0x0000000000288947 */ /* 0x000fec0003800000 */
        /* <DEDUP_REMOVED lines=10> */
.L_x_558:
[----:B-1----:R-:W-:Y:S01]  /*28a20*/  SHF.R.U64 R3, R4, R18, R5 ;  /* 0x0000001204037219 */ /* 0x002fe20000001205 */
[----:B0-----:R-:W-:Y:S01]  /*28a30*/  VIADD R5, R16, 0xffffffff ;  /* 0xffffffff10057836 */ /* 0x001fe20000000000 */
[----:B------:R-:W-:Y:S01]  /*28a40*/  SHF.L.U32 R24, R24, R21, RZ ;  /* 0x0000001518187219 */ /* 0x000fe200000006ff */
[----:B------:R-:W-:Y:S01]  /*28a50*/  @P4 IMAD R11, R13, R12, R2 ;  /* 0x0000000c0d0b4224 */ /* 0x000fe200078e0202 */
[----:B------:R-:W-:Y:S01]  /*28a60*/  LOP3.LUT R0, R17, R26, RZ, 0xc0, !PT ;  /* 0x0000001a11007212 */ /* 0x000fe200078ec0ff */
[----:B------:R-:W-:-:S04]  /*28a70*/  IMAD.MOV R4, RZ, RZ, -R3 ;  /* 0x000000ffff047224 */ /* 0x000fc800078e0a03 */
[----:B------:R-:W-:Y:S01]  /*28a80*/  IMAD R2, R24, R3, R0 ;  /* 0x0000000318027224 */ /* 0x000fe200078e0200 */
[----:B------:R-:W-:Y:S01]  /*28a90*/  LOP3.LUT R3, R10, R5, RZ, 0xc0, !PT ;  /* 0x000000050a037212 */ /* 0x000fe200078ec0ff */
[----:B--2---:R-:W-:Y:S02]  /*28aa0*/  IMAD R0, R4, R20, R19 ;  /* 0x0000001404007224 */ /* 0x004fe400078e0213 */
[----:B---3--:R-:W-:Y:S02]  /*28ab0*/  IMAD R5, R2, R25, R11 ;  /* 0x0000001902057224 */ /* 0x008fe400078e020b */
[----:B------:R-:W-:Y:S02]  /*28ac0*/  IMAD.MOV.U32 R4, RZ, RZ, 0x1 ;  /* 0x00000001ff047424 */ /* 0x000fe400078e00ff */
[----:B------:R-:W-:Y:S02]  /*28ad0*/  IMAD R2, R0, R16, R3 ;  /* 0x0000001000027224 */ /* 0x000fe400078e0203 */
[----:B------:R-:W-:Y:S01]  /*28ae0*/  IMAD.MOV.U32 R10, RZ, RZ, R14 ;  /* 0x000000ffff0a7224 */ /* 0x000fe200078e000e */
[----:B------:R-:W-:-:S02]  /*28af0*/  PRMT R0, R4, 0x7610, R0 ;  /* 0x0000761004007816 */ /* 0x000fc40000000000 */
[----:B------:R-:W-:Y:S02]  /*28b00*/  SEL R4, R2, R5, !P4 ;  /* 0x0000000502047207 */ /* 0x000fe40006000000 */
[----:B------:R-:W-:-:S07]  /*28b10*/  SEL R5, R5, R2, !P4 ;  /* 0x0000000205057207 */ /* 0x000fce0006000000 */
.L_x_556:
[----:B------:R-:W-:-:S08]  /*28b20*/  NOP ;  /* 0x0000000000007918 */ /* 0x000fd00000000000 */
[----:B------:R-:W0:-:S00]  /*28b30*/  USETMAXREG.DEALLOC.CTAPOOL 0x18 ;  /* 0x00000018000079c8 */ /* 0x000e0000080e0500 */
[----:B------:R-:W-:-:S13]  /*28b40*/  ISETP.NE.AND P0, PT, RZ, UR8, PT ;  /* 0x00000008ff007c0c */ /* 0x000fda000bf05270 */
[----:B------:R-:W-:Y:S05]  /*28b50*/  @P0 EXIT ;  /* 0x000000000000094d */ /* 0x000fea0003800000 */
[----:B0-----:R-:W-:Y:S01]  /*28b60*/  LOP3.LUT P0, RZ, R0, 0xff, RZ, 0xc0, !PT ;  /* 0x000000ff00ff7812 */ /* 0x001fe2000780c0ff */
[----:B------:R-:W-:Y:S02]  /*28b70*/  IMAD.MOV.U32 R6, RZ, RZ, 0x1 ;  /* 0x00000001ff067424 */ /* 0x000fe400078e00ff */
[----:B------:R-:W-:-:S10]  /*28b80*/  IMAD.MOV.U32 R7, RZ, RZ, RZ ;  /* 0x000000ffff077224 */ /* 0x000fd400078e00ff */
[----:B------:R-:W-:Y:S05]  /*28b90*/  @!P0 BRA `(.L_x_559) ;  /* 0x0000000c00508947 */ /* 0x000fea0003800000 */
[----:B------:R-:W0:Y:S01]  /*28ba0*/  LDC R0, c[0x0][0x28c] ;  /* 0x0000a300ff007b82 */ /* 0x000e220000000800 */
[----:B------:R-:W-:Y:S01]  /*28bb0*/  ULDC UR6, c[0x0][0x658] ;  /* 0x0001960000067ab9 */ /* 0x000fe20000000800 */
[----:B------:R-:W-:Y:S01]  /*28bc0*/  UMOV UR9, 0xffffffff ;  /* 0xffffffff00097882 */ /* 0x000fe20000000000 */
[----:B------:R-:W-:Y:S01]  /*28bd0*/  ULDC UR8, c[0x0][0xc] ;  /* 0x0000030000087ab9 */ /* 0x000fe20000000800 */
[----:B------:R-:W-:Y:S01]  /*28be0*/  USHF.L.U32 UR11, UR9, UR6, URZ ;  /* 0x00000006090b7299 */ /* 0x000fe2000800063f */
[----:B------:R-:W-:Y:S01]  /*28bf0*/  BSSY B0, `(.L_x_559) ;  /* 0x00000ce000007945 */ /* 0x000fe20003800000 */
[----:B------:R-:W-:Y:S01]  /*28c00*/  UMOV UR10, 0x1 ;  /* 0x00000001000a7882 */ /* 0x000fe20000000000 */
[----:B------:R-:W-:Y:S01]  /*28c10*/  ULDC UR9, c[0x0][0x10] ;  /* 0x0000040000097ab9 */ /* 0x000fe20000000800 */
[----:B------:R-:W1:Y:S01]  /*28c20*/  S2UR UR4, SR_CgaCtaId ;  /* 0x00000000000479c3 */ /* 0x000e620000008800 */
[----:B------:R-:W-:Y:S01]  /*28c30*/  UIMAD.WIDE.U32 UR8, UR8, UR9, URZ ;  /* 0x00000009080872a5 */ /* 0x000fe2000f8e003f */
[----:B------:R-:W-:Y:S01]  /*28c40*/  IMAD.MOV.U32 R9, RZ, RZ, 0x1 ;  /* 0x00000001ff097424 */ /* 0x000fe200078e00ff */
[----:B------:R-:W-:Y:S01]  /*28c50*/  USHF.L.U32 UR6, UR10, UR6, URZ ;  /* 0x000000060a067299 */ /* 0x000fe2000800063f */
[----:B------:R-:W-:Y:S01]  /*28c60*/  IMAD.MOV.U32 R6, RZ, RZ, 0x1 ;  /* 0x00000001ff067424 */ /* 0x000fe200078e00ff */
[----:B------:R-:W-:Y:S01]  /*28c70*/  ULDC UR5, c[0x0][0x600] ;  /* 0x0001800000057ab9 */ /* 0x000fe20000000800 */
[----:B------:R-:W-:Y:S01]  /*28c80*/  ULDC UR10, c[0x0][0x14] ;  /* 0x00000500000a7ab9 */ /* 0x000fe20000000800 */
[----:B------:R-:W-:Y:S01]  /*28c90*/  IMAD.MOV.U32 R7, RZ, RZ, RZ ;  /* 0x000000ffff077224 */ /* 0x000fe200078e00ff */
[----:B------:R-:W-:-:S02]  /*28ca0*/  UIMAD.WIDE.U32 UR24, UR8, UR10, URZ ;  /* 0x0000000a081872a5 */ /* 0x000fc4000f8e003f */
[----:B------:R-:W-:Y:S02]  /*28cb0*/  UIMAD UR18, UR9, UR10, URZ ;  /* 0x0000000a091272a4 */ /* 0x000fe4000f8e023f */
[----:B------:R-:W-:Y:S02]  /*28cc0*/  ULOP3.LUT UR23, UR13, 0x2, URZ, 0xfc, !UPT ;  /* 0x000000020d177892 */ /* 0x000fe4000f8efc3f */
[----:B------:R-:W-:Y:S01]  /*28cd0*/  UIADD3 UR5, UR5, -0x1, URZ ;  /* 0xffffffff05057890 */ /* 0x000fe2000fffe03f */
[----:B0-----:R-:W-:Y:S01]  /*28ce0*/  VIADD R0, R0, 0x7f ;  /* 0x0000007f00007836 */ /* 0x001fe20000000000 */
[----:B------:R-:W-:Y:S02]  /*28cf0*/  ULOP3.LUT UR20, URZ, UR11, URZ, 0x33, !UPT ;  /* 0x0000000b3f147292 */ /* 0x000fe4000f8e333f */
[----:B------:R-:W-:Y:S02]  /*28d00*/  UIADD3 UR18, UR25, UR18, URZ ;  /* 0x0000001219127290 */ /* 0x000fe4000fffe03f */
[----:B------:R-:W-:Y:S01]  /*28d10*/  SHF.R.S32.HI R3, RZ, 0x1f, R0 ;  /* 0x0000001fff037819 */ /* 0x000fe20000011400 */
[----:B------:R-:W-:Y:S01]  /*28d20*/  ULDC.64 UR26, c[0x0][0x198] ;  /* 0x00006600001a7ab9 */ /* 0x000fe20000000a00 */
[----:B-1----:R-:W-:-:S02]  /*28d30*/  USHF.L.U32 UR7, UR4, 0x7, URZ ;  /* 0x0000000704077899 */ /* 0x002fc4000800063f */
[----:B------:R-:W-:Y:S01]  /*28d40*/  LEA.HI R0, R3, R0, RZ, 0x7 ;  /* 0x0000000003007211 */ /* 0x000fe200078f38ff */
[----:B------:R-:W-:Y:S02]  /*28d50*/  USHF.L.U32 UR4, UR4, 0xe, URZ ;  /* 0x0000000e04047899 */ /* 0x000fe4000800063f */
[----:B------:R-:W-:Y:S01]  /*28d60*/  ULOP3.LUT UR7, UR7, 0x80, URZ, 0xc0, !UPT ;  /* 0x0000008007077892 */ /* 0x000fe2000f8ec03f */
[----:B------:R-:W-:-:S05]  /*28d70*/  SHF.R.S32.HI R0, RZ, 0x7, R0 ;  /* 0x00000007ff007819 */ /* 0x000fca0000011400 */
[----:B------:R-:W-:-:S07]  /*28d80*/  VIADD R15, R0, 0x1 ;  /* 0x00000001000f7836 */ /* 0x000fce0000000000 */
.L_x_570:
[----:B------:R-:W-:-:S03]  /*28d90*/  UMOV UR8, 0xffffffff ;  /* 0xffffffff00087882 */ /* 0x000fc60000000000 */
[----:B------:R-:W-:Y:S05]  /*28da0*/  BRA.DIV UR8, `(.L_x_560) ;  /* 0x0000000e08a47947 */ /* 0x000fea000b800000 */
[----:B------:R-:W-:-:S13]  /*28db0*/  ELECT P0, URZ, PT ;  /* 0x00000000003f782f */ /* 0x000fda0003800000 */
.L_x_580:
[----:B------:R-:W0:Y:S01]  /*28dc0*/  LDC R2, c[0x0][0x28c] ;  /* 0x0000a300ff027b82 */ /* 0x000e220000000800 */
[----:B------:R-:W-:Y:S01]  /*28dd0*/  BSSY B1, `(.L_x_561) ;  /* 0x0000039000017945 */ /* 0x000fe20003800000 */
[----:B0-----:R-:W-:-:S13]  /*28de0*/  ISETP.LT.OR P0, PT, R2, 0x1, !P0 ;  /* 0x000000010200780c */ /* 0x001fda0004701670 */
[----:B------:R-:W-:Y:S05]  /*28df0*/  @P0 BRA `(.L_x_562) ;  /* 0x0000000000d80947 */ /* 0x000fea0003800000 */
[----:B------:R-:W-:Y:S01]  /*28e00*/  LEA R4, R4, UR7, 0x8 ;  /* 0x0000000704047c11 */ /* 0x000fe2000f8e40ff */
[----:B------:R-:W-:Y:S02]  /*28e10*/  IMAD.SHL.U32 R5, R5, 0x100, RZ ;  /* 0x0000010005057824 */ /* 0x000fe400078e00ff */
[----:B------:R-:W-:Y:S02]  /*28e20*/  IMAD.MOV.U32 R13, RZ, RZ, RZ ;  /* 0x000000ffff0d7224 */ /* 0x000fe400078e00ff */
[----:B------:R-:W-:Y:S02]  /*28e30*/  IMAD.MOV.U32 R2, RZ, RZ, R15 ;  /* 0x000000ffff027224 */ /* 0x000fe400078e000f */
[----:B------:R-:W-:Y:S02]  /*28e40*/  IMAD.MOV.U32 R3, RZ, RZ, R6 ;  /* 0x000000ffff037224 */ /* 0x000fe400078e0006 */
[----:B------:R-:W-:-:S07]  /*28e50*/  IMAD.MOV.U32 R8, RZ, RZ, R7 ;  /* 0x000000ffff087224 */ /* 0x000fce00078e0007 */
.L_x_565:
[----:B------:R-:W0:Y:S01]  /*28e60*/  S2R R12, SR_CgaCtaId ;  /* 0x00000000000c7919 */ /* 0x000e220000008800 */
[----:B------:R-:W-:Y:S01]  /*28e70*/  MOV R11, 0x400 ;  /* 0x00000400000b7802 */ /* 0x000fe20000000f00 */
[----:B------:R-:W1:Y:S03]  /*28e80*/  S2R R14, SR_TID.X ;  /* 0x00000000000e7919 */ /* 0x000e660000002100 */
[----:B0-----:R-:W-:Y:S02]  /*28e90*/  LEA R17, R12, R11, 0x18 ;  /* 0x0000000b0c117211 */ /* 0x001fe400078ec0ff */
[----:B------:R-:W-:Y:S02]  /*28ea0*/  SHF.L.U32 R11, R3, 0x1f, RZ ;  /* 0x0000001f030b7819 */ /* 0x000fe400000006ff */
[----:B-1----:R-:W-:Y:S01]  /*28eb0*/  LOP3.LUT P1, RZ, R14, 0x7f, RZ, 0xc0, !PT ;  /* 0x0000007f0eff7812 */ /* 0x002fe2000782c0ff */
[----:B------:R-:W-:-:S04]  /*28ec0*/  IMAD R12, R8, 0x8, R17 ;  /* 0x00000008080c7824 */ /* 0x000fc800078e0211 */
[----:B------:R-:W0:Y:S02]  /*28ed0*/  SYNCS.PHASECHK.TRANS64.TRYWAIT P0, [R12+URZ+0x18], R11 ;  /* 0x0000180b0c0075a7 */ /* 0x000e24000800017f */
[----:B0-----:R-:W-:Y:S06]  /*28ee0*/  @!P0 BRA `(.L_x_563) ;  /* 0x0000000c00748947 */ /* 0x001fec0003800000 */
.L_x_581:
[----:B0-----:R-:W0:Y:S01]  /*28ef0*/  @!P1 LDC R11, c[0x0][0x500] ;  /* 0x00014000ff0b9b82 */ /* 0x001e220000000800 */
[----:B------:R-:W-:-:S04]  /*28f00*/  UPRMT UR8, UR23, 0x9910, URZ ;  /* 0x0000991017087896 */ /* 0x000fc8000800003f */
[----:B------:R-:W-:-:S06]  /*28f10*/  UISETP.NE.AND UP0, UPT, UR8, 0x2, UPT ;  /* 0x000000020800788c */ /* 0x000fcc000bf05270 */
[----:B------:R-:W-:Y:S01]  /*28f20*/  PLOP3.LUT P0, PT, PT, PT, UP0, 0x80, 0x0 ;  /* 0x000000000000781c */ /* 0x000fe20003f0f008 */
[----:B0-----:R0:W-:-:S12]  /*28f30*/  @!P1 SYNCS.ARRIVE.TRANS64 RZ, [R12+URZ], R11 ;  /* 0x0000000b0cff99a7 */ /* 0x0011d8000800003f */
[----:B------:R-:W-:Y:S05]  /*28f40*/  @P0 BRA `(.L_x_564) ;  /* 0x0000000000040947 */ /* 0x000fea0003800000 */
[----:B------:R-:W-:Y:S01]  /*28f50*/  BPT.TRAP 0x1 ;  /* 0x000000040000795c */ /* 0x000fe20000300000 */
.L_x_564:
[----:B------:R-:W-:Y:S01]  /*28f60*/  R2UR UR8, R8 ;  /* 0x00000000080872ca */ /* 0x000fe200000e0000 */
[----:B------:R-:W-:Y:S01]  /*28f70*/  VIADD R2, R2, 0xffffffff ;  /* 0xffffffff02027836 */ /* 0x000fe20000000000 */
[----:B------:R-:W-:Y:S01]  /*28f80*/  R2UR UR19, R17 ;  /* 0x00000000111372ca */ /* 0x000fe200000e0000 */
[----:B------:R-:W-:Y:S01]  /*28f90*/  UIADD3 UR14, UP0, UR26, 0xf0, URZ ;  /* 0x000000f01a0e7890 */ /* 0x000fe2000ff1e03f */
[----:B------:R-:W-:Y:S01]  /*28fa0*/  R2UR UR21, R5 ;  /* 0x00000000051572ca */ /* 0x000fe200000e0000 */
[----:B------:R-:W-:Y:S01]  /*28fb0*/  UIADD3 UR28, UP1, UR26, 0x1f0, URZ ;  /* 0x000001f01a1c7890 */ /* 0x000fe2000ff3e03f */
[----:B------:R-:W-:Y:S01]  /*28fc0*/  R2UR UR9, R12 ;  /* 0x000000000c0972ca */ /* 0x000fe200000e0000 */
[----:B------:R-:W-:Y:S01]  /*28fd0*/  UIADD3.X UR15, URZ, UR27, URZ, UP0, !UPT ;  /* 0x0000001b3f0f7290 */ /* 0x000fe200087fe43f */
[C---:B------:R-:W-:Y:S01]  /*28fe0*/  R2UR UR10, R13.reuse ;  /* 0x000000000d0a72ca */ /* 0x040fe200000e0000 */
[----:B------:R-:W-:Y:S01]  /*28ff0*/  VIADD R8, R8, 0x1 ;  /* 0x0000000108087836 */ /* 0x000fe20000000000 */
[----:B------:R-:W-:Y:S01]  /*29000*/  R2UR UR12, R10 ;  /* 0x000000000a0c72ca */ /* 0x000fe200000e0000 */
[----:B------:R-:W-:Y:S01]  /*29010*/  UIADD3.X UR29, URZ, UR27, URZ, UP1, !UPT ;  /* 0x0000001b3f1d7290 */ /* 0x000fe20008ffe43f */
[----:B------:R-:W-:Y:S01]  /*29020*/  R2UR UR22, R4 ;  /* 0x00000000041672ca */ /* 0x000fe200000e0000 */
[----:B------:R-:W-:Y:S01]  /*29030*/  USHF.L.U32 UR8, UR8, 0xf, URZ ;  /* 0x0000000f08087899 */ /* 0x000fe2000800063f */
[----:B------:R-:W-:Y:S01]  /*29040*/  ISETP.GT.AND P1, PT, R2, 0x1, PT ;  /* 0x000000010200780c */ /* 0x000fe20003f24270 */
[----:B------:R-:W-:Y:S01]  /*29050*/  UMOV UR16, 0x0 ;  /* 0x0000000000107882 */ /* 0x000fe20000000000 */
[----:B------:R-:W-:Y:S01]  /*29060*/  UMOV UR17, 0x10000000 ;  /* 0x1000000000117882 */ /* 0x000fe20000000000 */
[----:B------:R-:W-:Y:S01]  /*29070*/  ULOP3.LUT UR11, UR8, 0x4000, UR4, 0xf8, !UPT ;  /* 0x00004000080b7892 */ /* 0x000fe2000f8ef804 */
[C---:B------:R-:W-:Y:S01]  /*29080*/  ISETP.NE.AND P0, PT, R8.reuse, 0x3, PT ;  /* 0x000000030800780c */ /* 0x040fe20003f05270 */
[----:B------:R-:W-:Y:S01]  /*29090*/  UIADD3 UR8, UR19, 0x100, UR8 ;  /* 0x0000010013087890 */ /* 0x000fe2000fffe008 */
[----:B------:R-:W-:Y:S01]  /*290a0*/  VIADD R13, R13, 0x80 ;  /* 0x000000800d0d7836 */ /* 0x000fe20000000000 */
[----:B------:R-:W-:Y:S01]  /*290b0*/  UIADD3 UR19, UR19, 0x18100, UR11 ;  /* 0x0001810013137890 */ /* 0x000fe2000fffe00b */
[----:B0-----:R-:W-:Y:S01]  /*290c0*/  SEL R12, RZ, 0x1, P0 ;  /* 0x00000001ff0c7807 */ /* 0x001fe20000000000 */
[----:B------:R-:W-:Y:S01]  /*290d0*/  UMOV UR30, 0x30000 ;  /* 0x00030000001e7882 */ /* 0x000fe20000000000 */
[----:B------:R-:W-:Y:S01]  /*290e0*/  UMOV UR11, UR21 ;  /* 0x00000015000b7c82 */ /* 0x000fe20008000000 */
[----:B------:R-:W-:-:S02]  /*290f0*/  SEL R8, R8, RZ, P0 ;  /* 0x000000ff08087207 */ /* 0x000fc40000000000 */
[----:B------:R-:W-:Y:S01]  /*29100*/  LOP3.LUT R3, R3, R12, RZ, 0x3c, !PT ;  /* 0x0000000c03037212 */ /* 0x000fe200078e3cff */
[----:B------:R0:W-:Y:S02]  /*29110*/  UTMALDG.3D [UR8], [UR14], desc[UR16] ;  /* 0x000010080e0075b4 */ /* 0x0001e40008011000 */
[----:B0-----:R-:W-:Y:S01]  /*29120*/  UMOV UR8, UR19 ;  /* 0x0000001300087c82 */ /* 0x001fe20008000000 */
[----:B------:R-:W-:Y:S02]  /*29130*/  UMOV UR11, UR22 ;  /* 0x00000016000b7c82 */ /* 0x000fe40008000000 */
[----:B------:R0:W-:Y:S02]  /*29140*/  UTMALDG.3D.MULTICAST [UR8], [UR28], UR30, desc[UR16] ;  /* 0x000010081c0073b4 */ /* 0x0001e4000801181e */
[----:B0-----:R-:W-:Y:S05]  /*29150*/  @P1 BRA `(.L_x_565) ;  /* 0xfffffffc00401947 */ /* 0x001fea000383ffff */
.L_x_562:
[----:B------:R-:W-:Y:S05]  /*29160*/  BSYNC B1 ;  /* 0x0000000000017941 */ /* 0x000fea0003800000 */
.L_x_561:
[----:B------:R-:W2:Y:S01]  /*29170*/  LDL.LU R16, [R1+0x458] ;  /* 0x0004580001107983 */ /* 0x000ea20000300800 */
[----:B------:R-:W-:Y:S01]  /*29180*/  LOP3.LUT P0, RZ, R9, 0xff, RZ, 0xc0, !PT ;  /* 0x000000ff09ff7812 */ /* 0x000fe2000780c0ff */
[C---:B------:R-:W-:Y:S01]  /*29190*/  IMAD.IADD R4, R0.reuse, 0x1, R7 ;  /* 0x0000000100047824 */ /* 0x040fe200078e0207 */
[----:B------:R-:W-:Y:S01]  /*291a0*/  ULDC.64 UR8, c[0x0][0x650] ;  /* 0x0001940000087ab9 */ /* 0x000fe20000000a00 */
[----:B------:R-:W3:Y:S01]  /*291b0*/  LDL.LU R14, [R1+0x45c] ;  /* 0x00045c00010e7983 */ /* 0x000ee20000300800 */
[----:B------:R-:W-:Y:S01]  /*291c0*/  ISETP.GE.U32.AND P1, PT, R0, 0x3, PT ;  /* 0x000000030000780c */ /* 0x000fe20003f26070 */
[----:B------:R-:W-:Y:S01]  /*291d0*/  BSSY B1, `(.L_x_566) ;  /* 0x000006d000017945 */ /* 0x000fe20003800000 */
[----:B------:R-:W-:Y:S01]  /*291e0*/  IMAD.MOV.U32 R10, RZ, RZ, -0x1 ;  /* 0xffffffffff0a7424 */ /* 0x000fe200078e00ff */
[----:B------:R-:W-:-:S06]  /*291f0*/  PRMT R9, RZ, 0x7610, R9 ;  /* 0x00007610ff097816 */ /* 0x000fcc0000000009 */
[----:B------:R-:W0:Y:S01]  /*29200*/  @P0 S2R R3, SR_CgaCtaId ;  /* 0x0000000000030919 */ /* 0x000e220000008800 */
[----:B------:R-:W-:-:S04]  /*29210*/  @P0 MOV R2, 0x400 ;  /* 0x0000040000020802 */ /* 0x000fc80000000f00 */
[----:B0-----:R-:W-:-:S04]  /*29220*/  @P0 LEA R2, R3, R2, 0x18 ;  /* 0x0000000203020211 */ /* 0x001fc800078ec0ff */
[----:B------:R0:W-:Y:S01]  /*29230*/  @P0 SYNCS.ARRIVE.TRANS64.A1T0 RZ, [R2+URZ+0x48], RZ ;  /* 0x000048ff02ff09a7 */ /* 0x0001e2000810003f */
[----:B------:R-:W-:-:S04]  /*29240*/  ISETP.GT.U32.AND P0, PT, R4, 0x2, PT ;  /* 0x000000020400780c */ /* 0x000fc80003f04070 */
[----:B------:R-:W-:Y:S01]  /*29250*/  ISETP.LT.U32.AND P0, PT, R0, 0x3, P0 ;  /* 0x000000030000780c */ /* 0x000fe20000701070 */
[----:B0-----:R-:W-:-:S05]  /*29260*/  IMAD.WIDE.U32 R2, R4, -0x55555555, RZ ;  /* 0xaaaaaaab04027825 */ /* 0x001fca00078e00ff */
[----:B------:R-:W-:Y:S02]  /*29270*/  SHF.R.U32.HI R5, RZ, 0x1, R3 ;  /* 0x00000001ff057819 */ /* 0x000fe40000011603 */
[----:B------:R-:W-:Y:S02]  /*29280*/  SEL R3, RZ, 0x1, !P0 ;  /* 0x00000001ff037807 */ /* 0x000fe40004000000 */
[----:B------:R-:W-:Y:S01]  /*29290*/  PRMT R2, RZ, 0x7610, R2 ;  /* 0x00007610ff027816 */ /* 0x000fe20000000002 */
[----:B------:R-:W-:Y:S01]  /*292a0*/  IMAD R7, R5, -0x3, R4 ;  /* 0xfffffffd05077824 */ /* 0x000fe200078e0204 */
[----:B------:R-:W-:Y:S01]  /*292b0*/  LOP3.LUT R6, R6, R3, RZ, 0x3c, !PT ;  /* 0x0000000306067212 */ /* 0x000fe200078e3cff */
[----:B------:R-:W-:-:S03]  /*292c0*/  IMAD.MOV.U32 R4, RZ, RZ, -0x1 ;  /* 0xffffffffff047424 */ /* 0x000fc600078e00ff */
[----:B------:R-:W-:Y:S01]  /*292d0*/  @P1 LOP3.LUT R6, R6, 0x1, R5, 0x78, !PT ;  /* 0x0000000106061812 */ /* 0x000fe200078e7805 */
[----:B------:R-:W-:Y:S01]  /*292e0*/  IMAD.MOV.U32 R5, RZ, RZ, -0x1 ;  /* 0xffffffffff057424 */ /* 0x000fe200078e00ff */
[----:B---3--:R-:W-:-:S04]  /*292f0*/  IADD3 R14, P0, R14, UR24, RZ ;  /* 0x000000180e0e7c10 */ /* 0x008fc8000ff1e0ff */
[----:B--2---:R-:W-:Y:S01]  /*29300*/  IADD3.X R16, R16, UR18, RZ, P0, !PT ;  /* 0x0000001210107c10 */ /* 0x004fe200087fe4ff */
[----:B------:R0:W-:Y:S01]  /*29310*/  STL [R1+0x45c], R14 ;  /* 0x00045c0e01007387 */ /* 0x0001e20000100800 */
[----:B------:R-:W-:-:S03]  /*29320*/  ISETP.GE.U32.AND P0, PT, R14, UR8, PT ;  /* 0x000000080e007c0c */ /* 0x000fc6000bf06070 */
[----:B------:R0:W-:Y:S01]  /*29330*/  STL [R1+0x458], R16 ;  /* 0x0004581001007387 */ /* 0x0001e20000100800 */
[----:B------:R-:W-:-:S13]  /*29340*/  ISETP.GE.U32.AND.EX P0, PT, R16, UR9, PT, P0 ;  /* 0x0000000910007c0c */ /* 0x000fda000bf06100 */
[----:B0-----:R-:W-:Y:S05]  /*29350*/  @P0 BRA `(.L_x_567) ;  /* 0x0000000400500947 */ /* 0x001fea0003800000 */
[----:B------:R-:W0:Y:S01]  /*29360*/  S2R R8, SR_CTAID.X ;  /* 0x0000000000087919 */ /* 0x000e220000002500 */
[----:B------:R-:W-:Y:S01]  /*29370*/  ULDC UR8, c[0x0][0x150] ;  /* 0x0000540000087ab9 */ /* 0x000fe20000000800 */
[----:B------:R-:W1:Y:S01]  /*29380*/  LDC R3, c[0x0][0x144] ;  /* 0x00005100ff037b82 */ /* 0x000e620000000800 */
[----:B------:R-:W-:Y:S01]  /*29390*/  ULDC UR11, c[0x0][0x630] ;  /* 0x00018c00000b7ab9 */ /* 0x000fe20000000800 */
[----:B------:R-:W2:Y:S06]  /*293a0*/  S2R R5, SR_CTAID.Y ;  /* 0x0000000000057919 */ /* 0x000eac0000002600 */
[----:B------:R-:W3:Y:S01]  /*293b0*/  LDC R12, c[0x0][0x148] ;  /* 0x00005200ff0c7b82 */ /* 0x000ee20000000800 */
[----:B0-----:R-:W-:-:S02]  /*293c0*/  I2FP.F32.U32 R2, R8 ;  /* 0x0000000800027245 */ /* 0x001fc40000201000 */
[----:B--2---:R-:W-:-:S03]  /*293d0*/  I2FP.F32.U32 R4, R5 ;  /* 0x0000000500047245 */ /* 0x004fc60000201000 */
[----:B------:R-:W-:Y:S01]  /*293e0*/  FMUL R2, R2, UR8 ;  /* 0x0000000802027c20 */ /* 0x000fe20008400000 */
[----:B------:R-:W-:Y:S02]  /*293f0*/  ULDC UR8, c[0x0][0x154] ;  /* 0x0000550000087ab9 */ /* 0x000fe40000000800 */
[----:B------:R-:W-:Y:S01]  /*29400*/  FMUL R10, R4, UR8 ;  /* 0x00000008040a7c20 */ /* 0x000fe20008400000 */
[----:B------:R-:W-:Y:S02]  /*29410*/  ULDC.64 UR8, c[0x0][0x628] ;  /* 0x00018a0000087ab9 */ /* 0x000fe40000000a00 */
[----:B------:R-:W0:Y:S01]  /*29420*/  F2I.U32.TRUNC.NTZ R2, R2 ;  /* 0x0000000200027305 */ /* 0x000e22000020f000 */
[----:B------:R-:W-:-:S04]  /*29430*/  ISETP.NE.U32.AND P0, PT, RZ, UR8, PT ;  /* 0x00000008ff007c0c */ /* 0x000fc8000bf05070 */
[----:B------:R-:W-:-:S03]  /*29440*/  ISETP.NE.AND.EX P0, PT, RZ, UR9, PT, P0 ;  /* 0x00000009ff007c0c */ /* 0x000fc6000bf05300 */
[----:B------:R-:W2:Y:S01]  /*29450*/  F2I.U32.TRUNC.NTZ R10, R10 ;  /* 0x0000000a000a7305 */ /* 0x000ea2000020f000 */
[----:B0-----:R-:W-:Y:S02]  /*29460*/  IMAD.MOV R4, RZ, RZ, -R2 ;  /* 0x000000ffff047224 */ /* 0x001fe400078e0a02 */
[----:B------:R-:W-:Y:S02]  /*29470*/  IMAD.MOV.U32 R2, RZ, RZ, R14 ;  /* 0x000000ffff027224 */ /* 0x000fe400078e000e */
[----:B-1----:R-:W-:Y:S02]  /*29480*/  IMAD R8, R3, R4, R8 ;  /* 0x0000000403087224 */ /* 0x002fe400078e0208 */
[----:B--2---:R-:W-:-:S04]  /*29490*/  IMAD.MOV R3, RZ, RZ, -R10 ;  /* 0x000000ffff037224 */ /* 0x004fc800078e0a0a */
[----:B---3--:R-:W-:Y:S02]  /*294a0*/  @P4 IMAD R8, R12, R3, R5 ;  /* 0x000000030c084224 */ /* 0x008fe400078e0205 */
[----:B------:R-:W-:Y:S01]  /*294b0*/  IMAD.MOV.U32 R3, RZ, RZ, R16 ;  /* 0x000000ffff037224 */ /* 0x000fe200078e0010 */
[----:B------:R-:W-:Y:S06]  /*294c0*/  @!P0 BRA `(.L_x_568) ;  /* 0x0000000000288947 */ /* 0x000fec0003800000 */
[----:B------:R-:W-:Y:S02]  /*294d0*/  ULDC UR10, c[0x0][0x634] ;  /* 0x00018d00000a7ab9 */ /* 0x000fe40000000800 */
[----:B------:R-:W-:-:S05]  /*294e0*/  IADD3 R3, P0, R14, UR10, RZ ;  /* 0x0000000a0e037c10 */ /* 0x000fca000ff1e0ff */
[----:B------:R-:W-:-:S04]  /*294f0*/  IMAD.X R11, RZ, RZ, R16, P0 ;  /* 0x000000ffff0b7224 */ /* 0x000fc800000e0610 */
[----:B------:R-:W-:-:S04]  /*29500*/  IMAD.WIDE.U32 R4, R11, UR8, RZ ;  /* 0x000000080b047c25 */ /* 0x000fc8000f8e00ff */
[----:B------:R-:W-:-:S04]  /*29510*/  IMAD.WIDE.U32 R4, P0, R3, UR9, R4 ;  /* 0x0000000903047c25 */ /* 0x000fc8000f800004 */
[----:B------:R-:W-:-:S04]  /*29520*/  IMAD.WIDE.U32 R2, R3, UR8, RZ ;  /* 0x0000000803027c25 */ /* 0x000fc8000f8e00ff */
[----:B------:R-:W-:Y:S01]  /*29530*/  IMAD.MOV.U32 R2, RZ, RZ, R5 ;  /* 0x000000ffff027224 */ /* 0x000fe200078e0005 */
[----:B------:R-:W-:Y:S01]  /*29540*/  IADD3 RZ, P1, R3, R4, RZ ;  /* 0x0000000403ff7210 */ /* 0x000fe20007f3e0ff */
[----:B------:R-:W-:-:S04]  /*29550*/  IMAD.X R3, RZ, RZ, RZ, P0 ;  /* 0x000000ffff037224 */ /* 0x000fc800000e06ff */
[----:B------:R-:W-:-:S08]  /*29560*/  IMAD.WIDE.U32.X R2, R11, UR9, R2, P1 ;  /* 0x000000090b027c25 */ /* 0x000fd000088e0402 */
.L_x_568:
[--C-:B------:R-:W-:Y:S01]  /*29570*/  SHF.R.U64 R10, R2, UR11, R3.reuse ;  /* 0x0000000b020a7c19 */ /* 0x100fe20008001203 */
[----:B------:R-:W-:Y:S01]  /*29580*/  ULDC.64 UR8, c[0x0][0x620] ;  /* 0x0001880000087ab9 */ /* 0x000fe20000000a00 */
[----:B------:R-:W-:Y:S01]  /*29590*/  SHF.R.U32.HI R2, RZ, UR11, R3 ;  /* 0x0000000bff027c19 */ /* 0x000fe20008011603 */
[----:B------:R-:W-:Y:S01]  /*295a0*/  IMAD.MOV.U32 R3, RZ, RZ, R16 ;  /* 0x000000ffff037224 */ /* 0x000fe200078e0010 */
[----:B------:R-:W-:Y:S01]  /*295b0*/  IADD3 R11, P0, RZ, -R10, RZ ;  /* 0x8000000aff0b7210 */ /* 0x000fe20007f1e0ff */
[----:B------:R-:W-:-:S04]  /*295c0*/  ULDC.64 UR10, c[0x0][0x640] ;  /* 0x00019000000a7ab9 */ /* 0x000fc80000000a00 */
[----:B------:R-:W-:Y:S01]  /*295d0*/  IMAD.X R2, RZ, RZ, ~R2, P0 ;  /* 0x000000ffff027224 */ /* 0x000fe200000e0e02 */
[----:B------:R-:W-:-:S03]  /*295e0*/  ISETP.NE.U32.AND P0, PT, RZ, UR10, PT ;  /* 0x0000000aff007c0c */ /* 0x000fc6000bf05070 */
[----:B------:R-:W-:Y:S01]  /*295f0*/  IMAD R2, R2, UR8, RZ ;  /* 0x0000000802027c24 */ /* 0x000fe2000f8e02ff */
[----:B------:R-:W-:-:S03]  /*29600*/  ISETP.NE.AND.EX P0, PT, RZ, UR11, PT, P0 ;  /* 0x0000000bff007c0c */ /* 0x000fc6000bf05300 */
[----:B------:R-:W-:Y:S02]  /*29610*/  IMAD R5, R11, UR9, R2 ;  /* 0x000000090b057c24 */ /* 0x000fe4000f8e0202 */
[----:B------:R-:W-:-:S04]  /*29620*/  IMAD.MOV.U32 R2, RZ, RZ, R14 ;  /* 0x000000ffff027224 */ /* 0x000fc800078e000e */
[----:B------:R-:W-:Y:S01]  /*29630*/  IMAD.WIDE.U32 R2, R11, UR8, R2 ;  /* 0x000000080b027c25 */ /* 0x000fe2000f8e0002 */
[----:B------:R-:W-:-:S03]  /*29640*/  ULDC UR8, c[0x0][0x618] ;  /* 0x0001860000087ab9 */ /* 0x000fc60000000800 */
[----:B------:R-:W-:-:S05]  /*29650*/  IMAD.IADD R3, R3, 0x1, R5 ;  /* 0x0000000103037824 */ /* 0x000fca00078e0205 */
[--C-:B------:R-:W-:Y:S02]  /*29660*/  SHF.R.U64 R11, R2, UR8, R3.reuse ;  /* 0x00000008020b7c19 */ /* 0x100fe40008001203 */
[----:B------:R-:W-:Y:S01]  /*29670*/  SHF.R.U32.HI R2, RZ, UR8, R3 ;  /* 0x00000008ff027c19 */ /* 0x000fe20008011603 */
[----:B------:R-:W-:-:S03]  /*29680*/  ULDC UR8, c[0x0][0x608] ;  /* 0x0001820000087ab9 */ /* 0x000fc60000000800 */
[--C-:B------:R-:W-:Y:S02]  /*29690*/  SHF.R.U64 R12, R11, UR8, R2.reuse ;  /* 0x000000080b0c7c19 */ /* 0x100fe40008001202 */
[----:B------:R-:W-:Y:S01]  /*296a0*/  SHF.R.U32.HI R3, RZ, UR8, R2 ;  /* 0x00000008ff037c19 */ /* 0x000fe20008011602 */
[----:B------:R-:W-:-:S03]  /*296b0*/  ULDC UR8, c[0x0][0x658] ;  /* 0x0001960000087ab9 */ /* 0x000fc60000000800 */
[--C-:B------:R-:W-:Y:S02]  /*296c0*/  SHF.R.U64 R13, R12, UR8, R3.reuse ;  /* 0x000000080c0d7c19 */ /* 0x100fe40008001203 */
[----:B------:R-:W-:-:S03]  /*296d0*/  SHF.R.U32.HI R14, RZ, UR8, R3 ;  /* 0x00000008ff0e7c19 */ /* 0x000fc60008011603 */
[----:B------:R-:W-:Y:S02]  /*296e0*/  IMAD.MOV.U32 R2, RZ, RZ, R13 ;  /* 0x000000ffff027224 */ /* 0x000fe400078e000d */
        /* <DEDUP_REMOVED lines=12> */
.L_x_569:
[----:B------:R-:W-:Y:S01]  /*297b0*/  ULDC UR8, c[0x0][0x648] ;  /* 0x0001920000087ab9 */ /* 0x000fe20000000800 */
[----:B------:R-:W-:Y:S02]  /*297c0*/  LOP3.LUT R12, R12, UR20, RZ, 0xc0, !PT ;  /* 0x000000140c0c7c12 */ /* 0x000fe4000f8ec0ff */
[----:B------:R-:W-:Y:S01]  /*297d0*/  SHF.R.U64 R3, R2, UR8, R3 ;  /* 0x0000000802037c19 */ /* 0x000fe20008001203 */
[----:B------:R-:W-:-:S04]  /*297e0*/  ULDC UR8, c[0x0][0x638] ;  /* 0x00018e0000087ab9 */ /* 0x000fc80000000800 */
[----:B------:R-:W-:Y:S02]  /*297f0*/  IMAD.MOV R2, RZ, RZ, -R3 ;  /* 0x000000ffff027224 */ /* 0x000fe400078e0a03 */
[----:B------:R-:W-:Y:S02]  /*29800*/  IMAD R5, R3, UR6, R12 ;  /* 0x0000000603057c24 */ /* 0x000fe4000f8e020c */
[----:B------:R-:W-:Y:S01]  /*29810*/  IMAD R13, R2, UR8, R13 ;  /* 0x00000008020d7c24 */ /* 0x000fe2000f8e020d */
[----:B------:R-:W-:Y:S01]  /*29820*/  ULDC UR8, c[0x0][0x610] ;  /* 0x0001840000087ab9 */ /* 0x000fe20000000800 */
[----:B------:R-:W-:Y:S01]  /*29830*/  LOP3.LUT R2, R11, UR5, RZ, 0xc0, !PT ;  /* 0x000000050b027c12 */ /* 0x000fe2000f8ec0ff */
[----:B------:R-:W-:Y:S01]  /*29840*/  IMAD R8, R5, UR8, R8 ;  /* 0x0000000805087c24 */ /* 0x000fe2000f8e0208 */
[----:B------:R-:W-:-:S03]  /*29850*/  ULDC UR8, c[0x0][0x600] ;  /* 0x0001800000087ab9 */ /* 0x000fc60000000800 */
[----:B------:R-:W-:Y:S02]  /*29860*/  IMAD R13, R13, UR8, R2 ;  /* 0x000000080d0d7c24 */ /* 0x000fe4000f8e0202 */
[----:B------:R-:W-:-:S03]  /*29870*/  IMAD.MOV.U32 R2, RZ, RZ, 0x1 ;  /* 0x00000001ff027424 */ /* 0x000fc600078e00ff */
[----:B------:R-:W-:Y:S02]  /*29880*/  SEL R4, R13, R8, !P4 ;  /* 0x000000080d047207 */ /* 0x000fe40006000000 */
[----:B------:R-:W-:-:S07]  /*29890*/  SEL R5, R8, R13, !P4 ;  /* 0x0000000d08057207 */ /* 0x000fce0006000000 */
.L_x_567:
[----:B------:R-:W-:Y:S05]  /*298a0*/  BSYNC B1 ;  /* 0x0000000000017941 */ /* 0x000fea0003800000 */
.L_x_566:
[----:B------:R-:W-:-:S13]  /*298b0*/  LOP3.LUT P0, RZ, R2, 0xff, RZ, 0xc0, !PT ;  /* 0x000000ff02ff7812 */ /* 0x000fda000780c0ff */
[----:B------:R-:W-:Y:S05]  /*298c0*/  @P0 BRA `(.L_x_570) ;  /* 0xfffffff400300947 */ /* 0x000fea000383ffff */
[----:B------:R-:W-:Y:S05]  /*298d0*/  BSYNC B0 ;  /* 0x0000000000007941 */ /* 0x000fea0003800000 */
.L_x_559:
[----:B------:R-:W-:-:S03]  /*298e0*/  UMOV UR8, 0xffffffff ;  /* 0xffffffff00087882 */ /* 0x000fc60000000000 */
[----:B------:R-:W-:Y:S05]  /*298f0*/  BRA.DIV UR8, `(.L_x_571) ;  /* 0x0000000608047947 */ /* 0x000fea000b800000 */
[----:B------:R-:W-:-:S13]  /*29900*/  ELECT P0, URZ, PT ;  /* 0x00000000003f782f */ /* 0x000fda0003800000 */
.L_x_584:
[----:B------:R-:W-:Y:S04]  /*29910*/  BSSY B0, `(.L_x_572) ;  /* 0x0000023000007945 */ /* 0x000fe80003800000 */
[----:B------:R-:W-:Y:S05]  /*29920*/  @!P0 BRA `(.L_x_573) ;  /* 0x0000000000848947 */ /* 0x000fea0003800000 */
[----:B------:R-:W-:-:S04]  /*29930*/  ULOP3.LUT UR8, UR13, 0x2, URZ, 0xfc, !UPT ;  /* 0x000000020d087892 */ /* 0x000fc8000f8efc3f */
[----:B------:R-:W-:-:S06]  /*29940*/  UISETP.NE.AND UP0, UPT, UR8, 0x3, UPT ;  /* 0x000000030800788c */ /* 0x000fcc000bf05270 */
[----:B------:R-:W-:-:S13]  /*29950*/  PLOP3.LUT P0, PT, PT, PT, UP0, 0x80, 0x0 ;  /* 0x000000000000781c */ /* 0x000fda0003f0f008 */
[----:B------:R-:W-:Y:S05]  /*29960*/  @!P0 BRA `(.L_x_574) ;  /* 0x0000000000048947 */ /* 0x000fea0003800000 */
[----:B------:R-:W-:Y:S01]  /*29970*/  BPT.TRAP 0x1 ;  /* 0x000000040000795c */ /* 0x000fe20000300000 */
.L_x_574:
[----:B------:R-:W0:Y:S01]  /*29980*/  S2R R3, SR_CgaCtaId ;  /* 0x0000000000037919 */ /* 0x000e220000008800 */
[----:B------:R-:W-:Y:S02]  /*29990*/  MOV R0, 0x400 ;  /* 0x0000040000007802 */ /* 0x000fe40000000f00 */
[----:B------:R-:W-:Y:S02]  /*299a0*/  SHF.L.U32 R2, R6, 0x1f, RZ ;  /* 0x0000001f06027819 */ /* 0x000fe400000006ff */
[----:B0-----:R-:W-:-:S05]  /*299b0*/  LEA R0, R3, R0, 0x18 ;  /* 0x0000000003007211 */ /* 0x001fca00078ec0ff */
[----:B------:R-:W-:-:S04]  /*299c0*/  VIADD R0, R0, 0x18 ;  /* 0x0000001800007836 */ /* 0x000fc80000000000 */
[----:B------:R-:W-:-:S04]  /*299d0*/  IMAD R3, R7, 0x8, R0 ;  /* 0x0000000807037824 */ /* 0x000fc800078e0200 */
[----:B------:R-:W0:Y:S02]  /*299e0*/  SYNCS.PHASECHK.TRANS64.TRYWAIT P0, [R3+URZ], R2 ;  /* 0x00000002030075a7 */ /* 0x000e24000800017f */
[----:B0-----:R-:W-:Y:S05]  /*299f0*/  @!P0 BRA `(.L_x_575) ;  /* 0x0000000000e48947 */ /* 0x001fea0003800000 */
.L_x_585:
[----:B------:R-:W-:-:S05]  /*29a00*/  VIADD R7, R7, 0x1 ;  /* 0x0000000107077836 */ /* 0x000fca0000000000 */
[----:B------:R-:W-:-:S04]  /*29a10*/  ISETP.NE.AND P0, PT, R7, 0x3, PT ;  /* 0x000000030700780c */ /* 0x000fc80003f05270 */
[----:B0-----:R-:W-:Y:S02]  /*29a20*/  SEL R3, RZ, 0x1, P0 ;  /* 0x00000001ff037807 */ /* 0x001fe40000000000 */
[----:B------:R-:W-:Y:S02]  /*29a30*/  SEL R7, R7, RZ, P0 ;  /* 0x000000ff07077207 */ /* 0x000fe40000000000 */
[----:B------:R-:W-:-:S03]  /*29a40*/  LOP3.LUT R5, R6, R3, RZ, 0x3c, !PT ;  /* 0x0000000306057212 */ /* 0x000fc600078e3cff */
[----:B------:R-:W-:Y:S01]  /*29a50*/  IMAD R3, R7, 0x8, R0 ;  /* 0x0000000807037824 */ /* 0x000fe200078e0200 */
[----:B------:R-:W-:-:S04]  /*29a60*/  SHF.L.U32 R2, R5, 0x1f, RZ ;  /* 0x0000001f05027819 */ /* 0x000fc800000006ff */
[----:B------:R-:W0:Y:S02]  /*29a70*/  SYNCS.PHASECHK.TRANS64.TRYWAIT P0, [R3+URZ], R2 ;  /* 0x00000002030075a7 */ /* 0x000e24000800017f */
[----:B0-----:R-:W-:Y:S05]  /*29a80*/  @!P0 BRA `(.L_x_576) ;  /* 0x0000000000d48947 */ /* 0x001fea0003800000 */
.L_x_586:
[----:B0-----:R-:W-:-:S05]  /*29a90*/  VIADD R2, R7, 0x1 ;  /* 0x0000000107027836 */ /* 0x001fca0000000000 */
[----:B------:R-:W-:-:S04]  /*29aa0*/  ISETP.NE.AND P0, PT, R2, 0x3, PT ;  /* 0x000000030200780c */ /* 0x000fc80003f05270 */
[----:B------:R-:W-:Y:S02]  /*29ab0*/  SEL R4, RZ, 0x1, P0 ;  /* 0x00000001ff047807 */ /* 0x000fe40000000000 */
[----:B------:R-:W-:Y:S02]  /*29ac0*/  SEL R3, R2, RZ, P0 ;  /* 0x000000ff02037207 */ /* 0x000fe40000000000 */
[----:B------:R-:W-:-:S03]  /*29ad0*/  LOP3.LUT R4, R5, R4, RZ, 0x3c, !PT ;  /* 0x0000000405047212 */ /* 0x000fc600078e3cff */
[----:B------:R-:W-:Y:S01]  /*29ae0*/  IMAD R3, R3, 0x8, R0 ;  /* 0x0000000803037824 */ /* 0x000fe200078e0200 */
[----:B------:R-:W-:-:S07]  /*29af0*/  SHF.L.U32 R0, R4, 0x1f, RZ ;  /* 0x0000001f04007819 */ /* 0x000fce00000006ff */
.L_x_577:
[----:B0-----:R0:W1:Y:S02]  /*29b00*/  SYNCS.PHASECHK.TRANS64.TRYWAIT P0, [R3+URZ], R0 ;  /* 0x00000000030075a7 */ /* 0x001064000800017f */
[----:B-1----:R-:W-:Y:S05]  /*29b10*/  @!P0 NANOSLEEP.SYNCS 0x989680 ;  /* 0x009896800000895d */ /* 0x002fea0003900000 */
[----:B------:R-:W1:Y:S02]  /*29b20*/  @!P0 SYNCS.PHASECHK.TRANS64 P0, [R3+URZ], R0 ;  /* 0x00000000030085a7 */ /* 0x000e64000800007f */
[----:B-1----:R-:W-:Y:S05]  /*29b30*/  @!P0 BRA `(.L_x_577) ;  /* 0xfffffffc00f08947 */ /* 0x002fea000383ffff */
.L_x_573:
[----:B------:R-:W-:Y:S05]  /*29b40*/  BSYNC B0 ;  /* 0x0000000000007941 */ /* 0x000fea0003800000 */
.L_x_572:
[----:B------:R-:W-:Y:S05]  /*29b50*/  EXIT ;  /* 0x000000000000794d */ /* 0x000fea0003800000 */
.L_x_21:
[----:B--2---:R-:W-:-:S04]  /*29b60*/  IMAD.U32 R3, RZ, RZ, UR6 ;  /* 0x00000006ff037e24 */ /* 0x004fc8000f8e00ff */
[----:B------:R2:W3:Y:S03]  /*29b70*/  SYNCS.PHASECHK.TRANS64.TRYWAIT P0, [R3+URZ], R0 ;  /* 0x00000000030075a7 */ /* 0x0004e6000800017f */
[----:B---3--:R-:W-:Y:S05]  /*29b80*/  @!P0 NANOSLEEP.SYNCS 0x989680 ;  /* 0x009896800000895d */ /* 0x008fea0003900000 */
[----:B------:R-:W3:Y:S02]  /*29b90*/  @!P0 SYNCS.PHASECHK.TRANS64 P0, [R3+URZ], R0 ;  /* 0x00000000030085a7 */ /* 0x000ee4000800007f */
[----:B---3--:R-:W-:Y:S05]  /*29ba0*/  @!P0 BRA `(.L_x_21) ;  /* 0xfffffffc00ec8947 */ /* 0x008fea000383ffff */
[----:B------:R-:W-:Y:S05]  /*29bb0*/  BRA `(.L_x_20) ;  /* 0xfffffd9000807947 */ /* 0x000fea000383ffff */
.L_x_27:
[----:B-----5:R2:W-:Y:S02]  /*29bc0*/  STL [R1+0x470], R2 ;  /* 0x0004700201007387 */ /* 0x0205e40000100800 */
[----:B--2---:R-:W-:-:S04]  /*29bd0*/  IMAD.U32 R2, RZ, RZ, UR16 ;  /* 0x00000010ff027e24 */ /* 0x004fc8000f8e00ff */
[----:B------:R2:W3:Y:S03]  /*29be0*/  SYNCS.PHASECHK.TRANS64.TRYWAIT P0, [R2+URZ], R0 ;  /* 0x00000000020075a7 */ /* 0x0004e6000800017f */
[----:B---3--:R-:W-:Y:S05]  /*29bf0*/  @!P0 NANOSLEEP.SYNCS 0x989680 ;  /* 0x009896800000895d */ /* 0x008fea0003900000 */
[----:B------:R2:W3:Y:S02]  /*29c00*/  @!P0 SYNCS.PHASECHK.TRANS64 P0, [R2+URZ], R0 ;  /* 0x00000000020085a7 */ /* 0x0004e4000800007f */
[----:B--2---:R2:W5:Y:S02]  /*29c10*/  LDL.LU R2, [R1+0x470] ;  /* 0x0004700001027983 */ /* 0x0045640000300800 */
[----:B--23--:R-:W-:Y:S05]  /*29c20*/  @!P0 BRA `(.L_x_27) ;  /* 0xfffffffc00e48947 */ /* 0x00cfea000383ffff */
[----:B------:R-:W-:Y:S05]  /*29c30*/  BRA `(.L_x_26) ;  /* 0xfffffdf400347947 */ /* 0x000fea000383ffff */
.L_x_560:
[----:B------:R-:W-:Y:S01]  /*29c40*/  BSSY B1, `(.L_x_578) ;  /* 0x0000006000017945 */ /* 0x000fe20003800000 */
[----:B------:R-:W-:-:S07]  /*29c50*/  IMAD.MOV.U32 R2, RZ, RZ, -0x1 ;  /* 0xffffffffff027424 */ /* 0x000fce00078e00ff */
[----:B------:R-:W-:Y:S05]  /*29c60*/  WARPSYNC.COLLECTIVE R2, `(.L_x_579) ;  /* 0x00000000020c7348 */ /* 0x000fea0003c00000 */
[----:B------:R-:W-:Y:S02]  /*29c70*/  ELECT P0, UR62, PT ;  /* 0x00000000003e782f */ /* 0x000fe40003800000 */
[----:B------:R-:W-:Y:S01]  /*29c80*/  MOV R2, UR62 ;  /* 0x0000003e00027c02 */ /* 0x000fe20008000f00 */
[----:B------:R-:W-:Y:S10]  /*29c90*/  ENDCOLLECTIVE ;  /* 0x000000000000791b */ /* 0x000ff40003800000 */
.L_x_579:
[----:B------:R-:W-:Y:S05]  /*29ca0*/  BSYNC B1 ;  /* 0x0000000000017941 */ /* 0x000fea0003800000 */
.L_x_578:
[----:B------:R-:W-:Y:S05]  /*29cb0*/  BRA `(.L_x_580) ;  /* 0xfffffff000407947 */ /* 0x000fea000383ffff */
.L_x_563:
[----:B0-----:R0:W1:Y:S02]  /*29cc0*/  SYNCS.PHASECHK.TRANS64.TRYWAIT P0, [R12+URZ+0x18], R11 ;  /* 0x0000180b0c0075a7 */ /* 0x001064000800017f */
[----:B-1----:R-:W-:Y:S05]  /*29cd0*/  @!P0 NANOSLEEP.SYNCS 0x989680 ;  /* 0x009896800000895d */ /* 0x002fea0003900000 */
[----:B------:R-:W1:Y:S02]  /*29ce0*/  @!P0 SYNCS.PHASECHK.TRANS64 P0, [R12+URZ+0x18], R11 ;  /* 0x0000180b0c0085a7 */ /* 0x000e64000800007f */
[----:B-1----:R-:W-:Y:S05]  /*29cf0*/  @!P0 BRA `(.L_x_563) ;  /* 0xfffffffc00f08947 */ /* 0x002fea000383ffff */
[----:B------:R-:W-:Y:S05]  /*29d00*/  BRA `(.L_x_581) ;  /* 0xfffffff000787947 */ /* 0x000fea000383ffff */
.L_x_571:
[----:B------:R-:W-:Y:S01]  /*29d10*/  BSSY B0, `(.L_x_582) ;  /* 0x0000006000007945 */ /* 0x000fe20003800000 */
[----:B------:R-:W-:-:S07]  /*29d20*/  IMAD.MOV.U32 R2, RZ, RZ, -0x1 ;  /* 0xffffffffff027424 */ /* 0x000fce00078e00ff */
[----:B------:R-:W-:Y:S05]  /*29d30*/  WARPSYNC.COLLECTIVE R2, `(.L_x_583) ;  /* 0x00000000020c7348 */ /* 0x000fea0003c00000 */
[----:B------:R-:W-:Y:S02]  /*29d40*/  ELECT P0, UR62, PT ;  /* 0x00000000003e782f */ /* 0x000fe40003800000 */
[----:B------:R-:W-:Y:S01]  /*29d50*/  MOV R2, UR62 ;  /* 0x0000003e00027c02 */ /* 0x000fe20008000f00 */
[----:B------:R-:W-:Y:S10]  /*29d60*/  ENDCOLLECTIVE ;  /* 0x000000000000791b */ /* 0x000ff40003800000 */
.L_x_583:
[----:B------:R-:W-:Y:S05]  /*29d70*/  BSYNC B0 ;  /* 0x0000000000007941 */ /* 0x000fea0003800000 */
.L_x_582:
[----:B------:R-:W-:Y:S05]  /*29d80*/  BRA `(.L_x_584) ;  /* 0xfffffff800e07947 */ /* 0x000fea000383ffff */
.L_x_575:
[----:B0-----:R0:W1:Y:S02]  /*29d90*/  SYNCS.PHASECHK.TRANS64.TRYWAIT P0, [R3+URZ], R2 ;  /* 0x00000002030075a7 */ /* 0x001064000800017f */
[----:B-1----:R-:W-:Y:S05]  /*29da0*/  @!P0 NANOSLEEP.SYNCS 0x989680 ;  /* 0x009896800000895d */ /* 0x002fea0003900000 */
[----:B------:R-:W1:Y:S02]  /*29db0*/  @!P0 SYNCS.PHASECHK.TRANS64 P0, [R3+URZ], R2 ;  /* 0x00000002030085a7 */ /* 0x000e64000800007f */
[----:B-1----:R-:W-:Y:S05]  /*29dc0*/  @!P0 BRA `(.L_x_575) ;  /* 0xfffffffc00f08947 */ /* 0x002fea000383ffff */
[----:B------:R-:W-:Y:S05]  /*29dd0*/  BRA `(.L_x_585) ;  /* 0xfffffffc00087947 */ /* 0x000fea000383ffff */
.L_x_576:
[----:B0-----:R0:W1:Y:S02]  /*29de0*/  SYNCS.PHASECHK.TRANS64.TRYWAIT P0, [R3+URZ], R2 ;  /* 0x00000002030075a7 */ /* 0x001064000800017f */
[----:B-1----:R-:W-:Y:S05]  /*29df0*/  @!P0 NANOSLEEP.SYNCS 0x989680 ;  /* 0x009896800000895d */ /* 0x002fea0003900000 */
[----:B------:R-:W1:Y:S02]  /*29e00*/  @!P0 SYNCS.PHASECHK.TRANS64 P0, [R3+URZ], R2 ;  /* 0x00000002030085a7 */ /* 0x000e64000800007f */
[----:B-1----:R-:W-:Y:S05]  /*29e10*/  @!P0 BRA `(.L_x_576) ;  /* 0xfffffffc00f08947 */ /* 0x002fea000383ffff */
[----:B------:R-:W-:Y:S05]  /*29e20*/  BRA `(.L_x_586) ;  /* 0xfffffffc00187947 */ /* 0x000fea000383ffff */
.L_x_587:
[----:B------:R-:W-:-:S00]  /*29e30*/  BRA `(.L_x_587) ;  /* 0xfffffffc00fc7947 */ /* 0x000fc0000383ffff */
[----:B------:R-:W-:-:S00]  /*29e40*/  NOP ;  /* 0x0000000000007918 */ /* 0x000fc00000000000 */
        /* <DEDUP_REMOVED lines=11> */
.L_x_588:


//--------------------- .nv.shared._ZN7cutlass13device_kernelINS_4gemm6kernel13GemmUniversalIN4cute5tupleIJiiiiEEENS1_10collective13CollectiveMmaINS1_37MainloopSm90TmaGmmaWarpSpecializedFP8ILi3ENS5_IJNS4_1CILi2EEENSA_ILi1EEESC_EEENS1_35KernelTmaWarpSpecializedCooperativeEEENS5_IJNSA_ILi256EEESG_NSA_ILi128EEEEEENS_12float_e4m3_tENS5_IJlSC_lEEESJ_SK_NS4_8TiledMMAINS4_8MMA_AtomIJNS4_4SM904GMMA31MMA_64x256x32_F32E4M3E4M3_SS_TNILNSO_7ScaleInE1ELSQ_1EEEEEENS4_6LayoutISD_NS5_IJSC_NSA_ILi0EEESU_EEEEENS5_IJNS4_10UnderscoreESX_SX_EEEEENS4_13SM90_TMA_LOADENS4_14ComposedLayoutINS4_7SwizzleILi3ELi4ELi3EEENS4_18smem_ptr_flag_bitsILi8EEENST_INS5_IJNSA_ILi8EEESH_EEENS5_IJSH_SC_EEEEEEEvNS4_8identityENS4_23SM90_TMA_LOAD_MULTICASTES1A_vS1B_EENS_8epilogue10collective6detail29Sm90TmaWarpSpecializedAdapterINS1F_15DefaultEpilogueISJ_SK_SK_NS1E_6thread17LinearCombinationISJ_Li1EffLNS1J_9ScaleType4KindE0ELNS_15FloatRoundStyleE2ESJ_EENS1_15EpilogueDefaultEEEEEvvEEEEvNT_6ParamsE --------------------------
	.section	.nv.shared._ZN7cutlass13device_kernelINS_4gemm6kernel13GemmUniversalIN4cute5tupleIJiiiiEEENS1_10collective13CollectiveMmaINS1_37MainloopSm90TmaGmmaWarpSpecializedFP8ILi3ENS5_IJNS4_1CILi2EEENSA_ILi1EEESC_EEENS1_35KernelTmaWarpSpecializedCooperativeEEENS5_IJNSA_ILi256EEESG_NSA_ILi128EEEEEENS_12float_e4m3_tENS5_IJlSC_lEEESJ_SK_NS4_8TiledMMAINS4_8MMA_AtomIJNS4_4SM904GMMA31MMA_64x256x32_F32E4M3E4M3_SS_TNILNSO_7ScaleInE1ELSQ_1EEEEEENS4_6LayoutISD_NS5_IJSC_NSA_ILi0EEESU_EEEEENS5_IJNS4_10UnderscoreESX_SX_EEEEENS4_13SM90_TMA_LOADENS4_14ComposedLayoutINS4_7SwizzleILi3ELi4ELi3EEENS4_18smem_ptr_flag_bitsILi8EEENST_INS5_IJNSA_ILi8EEESH_EEENS5_IJSH_SC_EEEEEEEvNS4_8identityENS4_23SM90_TMA_LOAD_MULTICASTES1A_vS1B_EENS_8epilogue10collective6detail29Sm90TmaWarpSpecializedAdapterINS1F_15DefaultEpilogueISJ_SK_SK_NS1E_6thread17LinearCombinationISJ_Li1EffLNS1J_9ScaleType4KindE0ELNS_15FloatRoundStyleE2ESJ_EENS1_15EpilogueDefaultEEEEEvvEEEEvNT_6ParamsE,"aw",@nobits
	.sectionflags	@""
	.align	16
	.zero		1024


//--------------------- .nv.shared.reserved.0     --------------------------
	.section	.nv.shared.reserved.0,"aw",@nobits
	.weak		__nv_reservedSMEM_offset_0_alias
	.size		__nv_reservedSMEM_offset_0_alias, 0, 0
	.other		__nv_reservedSMEM_offset_0_alias,@"STO_CUDA_RESERVED_SHARED STV_DEFAULT"
__nv_reservedSMEM_offset_0_alias:
	.zero		0


//--------------------- .nv.global                --------------------------
	.section	.nv.global,"aw",@nobits
.nv.global:
	.type		_ZN39_INTERNAL_bc6b5d61_4_k_cu_9210ce9e_52694cute1_E,@object
	.size		_ZN39_INTERNAL_bc6b5d61_4_k_cu_9210ce9e_52694cute1_E,(_ZN39_INTERNAL_bc6b5d61_4_k_cu_9210ce9e_52694cuda3std3__45__cpo6cbeginE - _ZN39_INTERNAL_bc6b5d61_4_k_cu_9210ce9e_52694cute1_E)
_ZN39_INTERNAL_bc6b5d61_4_k_cu_9210ce9e_52694cute1_E:
	.zero		1
	.type		_ZN39_INTERNAL_bc6b5d61_4_k_cu_9210ce9e_52694cuda3std3__45__cpo6cbeginE,@object
	.size		_ZN39_INTERNAL_bc6b5d61_4_k_cu_9210ce9e_52694cuda3std3__45__cpo6cbeginE,(_ZN39_INTERNAL_bc6b5d61_4_k_cu_9210ce9e_52694cuda3std3__48in_placeE - _ZN39_INTERNAL_bc6b5d61_4_k_cu_9210ce9e_52694cuda3std3__45__cpo6cbeginE)
_ZN39_INTERNAL_bc6b5d61_4_k_cu_9210ce9e_52694cuda3std3__45__cpo6cbeginE:
	.zero		1
	.type		_ZN39_INTERNAL_bc6b5d61_4_k_cu_9210ce9e_52694cuda3std3__48in_placeE,@object
	.size		_ZN39_INTERNAL_bc6b5d61_4_k_cu_9210ce9e_52694cuda3std3__48in_placeE,(_ZN39_INTERNAL_bc6b5d61_4_k_cu_9210ce9e_52694cuda3std6ranges3__45__cpo9iter_moveE - _ZN39_INTERNAL_bc6b5d61_4_k_cu_9210ce9e_52694cuda3std3__48in_placeE)
_ZN39_INTERNAL_bc6b5d61_4_k_cu_9210ce9e_52694cuda3std3__48in_placeE:
	.zero		1
	.type		_ZN39_INTERNAL_bc6b5d61_4_k_cu_9210ce9e_52694cuda3std6ranges3__45__cpo9iter_moveE,@object
	.size		_ZN39_INTERNAL_bc6b5d61_4_k_cu_9210ce9e_52694cuda3std6ranges3__45__cpo9iter_moveE,(_ZN39_INTERNAL_bc6b5d61_4_k_cu_9210ce9e_52694cuda3std3__45__cpo5beginE - _ZN39_INTERNAL_bc6b5d61_4_k_cu_9210ce9e_52694cuda3std6ranges3__45__cpo9iter_moveE)
_ZN39_INTERNAL_bc6b5d61_4_k_cu_9210ce9e_52694cuda3std6ranges3__45__cpo9iter_moveE:
	.zero		1
	.type		_ZN39_INTERNAL_bc6b5d61_4_k_cu_9210ce9e_52694cuda3std3__45__cpo5beginE,@object
	.size		_ZN39_INTERNAL_bc6b5d61_4_k_cu_9210ce9e_52694cuda3std3__45__cpo5beginE,(_ZN39_INTERNAL_bc6b5d61_4_k_cu_9210ce9e_52694cuda3std3__441_GLOBAL__N__bc6b5d61_4_k_cu_9210ce9e_52696ignoreE - _ZN39_INTERNAL_bc6b5d61_4_k_cu_9210ce9e_52694cuda3std3__45__cpo5beginE)
_ZN39_INTERNAL_bc6b5d61_4_k_cu_9210ce9e_52694cuda3std3__45__cpo5beginE:
	.zero		1
	.type		_ZN39_INTERNAL_bc6b5d61_4_k_cu_9210ce9e_52694cuda3std3__441_GLOBAL__N__bc6b5d61_4_k_cu_9210ce9e_52696ignoreE,@object
	.size		_ZN39_INTERNAL_bc6b5d61_4_k_cu_9210ce9e_52694cuda3std3__441_GLOBAL__N__bc6b5d61_4_k_cu_9210ce9e_52696ignoreE,(_ZN39_INTERNAL_bc6b5d61_4_k_cu_9210ce9e_52694cute7productE - _ZN39_INTERNAL_bc6b5d61_4_k_cu_9210ce9e_52694cuda3std3__441_GLOBAL__N__bc6b5d61_4_k_cu_9210ce9e_52696ignoreE)
_ZN39_INTERNAL_bc6b5d61_4_k_cu_9210ce9e_52694cuda3std3__441_GLOBAL__N__bc6b5d61_4_k_cu_9210ce9e_52696ignoreE:
	.zero		1
	.type		_ZN39_INTERNAL_bc6b5d61_4_k_cu_9210ce9e_52694cute7productE,@object
	.size		_ZN39_INTERNAL_bc6b5d61_4_k_cu_9210ce9e_52694cute7productE,(_ZN39_INTERNAL_bc6b5d61_4_k_cu_9210ce9e_52694cuda3std3__45__cpo3endE - _ZN39_INTERNAL_bc6b5d61_4_k_cu_9210ce9e_52694cute7productE)
_ZN39_INTERNAL_bc6b5d61_4_k_cu_9210ce9e_52694cute7productE:
	.zero		1
	.type		_ZN39_INTERNAL_bc6b5d61_4_k_cu_9210ce9e_52694cuda3std3__45__cpo3endE,@object
	.size		_ZN39_INTERNAL_bc6b5d61_4_k_cu_9210ce9e_52694cuda3std3__45__cpo3endE,(_ZN39_INTERNAL_bc6b5d61_4_k_cu_9210ce9e_52694cuda3std3__419piecewise_constructE - _ZN39_INTERNAL_bc6b5d61_4_k_cu_9210ce9e_52694cuda3std3__45__cpo3endE)
_ZN39_INTERNAL_bc6b5d61_4_k_cu_9210ce9e_52694cuda3std3__45__cpo3endE:
	.zero		1
	.type		_ZN39_INTERNAL_bc6b5d61_4_k_cu_9210ce9e_52694cuda3std3__419piecewise_constructE,@object
	.size		_ZN39_INTERNAL_bc6b5d61_4_k_cu_9210ce9e_52694cuda3std3__419piecewise_constructE,(_ZN39_INTERNAL_bc6b5d61_4_k_cu_9210ce9e_52694cuda3std3__45__cpo4cendE - _ZN39_INTERNAL_bc6b5d61_4_k_cu_9210ce9e_52694cuda3std3__419piecewise_constructE)
_ZN39_INTERNAL_bc6b5d61_4_k_cu_9210ce9e_52694cuda3std3__419piecewise_constructE:
	.zero		1
	.type		_ZN39_INTERNAL_bc6b5d61_4_k_cu_9210ce9e_52694cuda3std3__45__cpo4cendE,@object
	.size		_ZN39_INTERNAL_bc6b5d61_4_k_cu_9210ce9e_52694cuda3std3__45__cpo4cendE,(_ZN39_INTERNAL_bc6b5d61_4_k_cu_9210ce9e_52694cuda3std6ranges3__45__cpo4swapE - _ZN39_INTERNAL_bc6b5d61_4_k_cu_9210ce9e_52694cuda3std3__45__cpo4cendE)
_ZN39_INTERNAL_bc6b5d61_4_k_cu_9210ce9e_52694cuda3std3__45__cpo4cendE:
	.zero		1
	.type		_ZN39_INTERNAL_bc6b5d61_4_k_cu_9210ce9e_52694cuda3std6ranges3__45__cpo4swapE,@object
	.size		_ZN39_INTERNAL_bc6b5d61_4_k_cu_9210ce9e_52694cuda3std6ranges3__45__cpo4swapE,(.L_7 - _ZN39_INTERNAL_bc6b5d61_4_k_cu_9210ce9e_52694cuda3std6ranges3__45__cpo4swapE)
_ZN39_INTERNAL_bc6b5d61_4_k_cu_9210ce9e_52694cuda3std6ranges3__45__cpo4swapE:
	.zero		1
.L_7:


//--------------------- .nv.constant0._ZN7cutlass13device_kernelINS_4gemm6kernel13GemmUniversalIN4cute5tupleIJiiiiEEENS1_10collective13CollectiveMmaINS1_37MainloopSm90TmaGmmaWarpSpecializedFP8ILi3ENS5_IJNS4_1CILi2EEENSA_ILi1EEESC_EEENS1_35KernelTmaWarpSpecializedCooperativeEEENS5_IJNSA_ILi256EEESG_NSA_ILi128EEEEEENS_12float_e4m3_tENS5_IJlSC_lEEESJ_SK_NS4_8TiledMMAINS4_8MMA_AtomIJNS4_4SM904GMMA31MMA_64x256x32_F32E4M3E4M3_SS_TNILNSO_7ScaleInE1ELSQ_1EEEEEENS4_6LayoutISD_NS5_IJSC_NSA_ILi0EEESU_EEEEENS5_IJNS4_10UnderscoreESX_SX_EEEEENS4_13SM90_TMA_LOADENS4_14ComposedLayoutINS4_7SwizzleILi3ELi4ELi3EEENS4_18smem_ptr_flag_bitsILi8EEENST_INS5_IJNSA_ILi8EEESH_EEENS5_IJSH_SC_EEEEEEEvNS4_8identityENS4_23SM90_TMA_LOAD_MULTICASTES1A_vS1B_EENS_8epilogue10collective6detail29Sm90TmaWarpSpecializedAdapterINS1F_15DefaultEpilogueISJ_SK_SK_NS1E_6thread17LinearCombinationISJ_Li1EffLNS1J_9ScaleType4KindE0ELNS_15FloatRoundStyleE2ESJ_EENS1_15EpilogueDefaultEEEEEvvEEEEvNT_6ParamsE --------------------------
	.section	.nv.constant0._ZN7cutlass13device_kernelINS_4gemm6kernel13GemmUniversalIN4cute5tupleIJiiiiEEENS1_10collective13CollectiveMmaINS1_37MainloopSm90TmaGmmaWarpSpecializedFP8ILi3ENS5_IJNS4_1CILi2EEENSA_ILi1EEESC_EEENS1_35KernelTmaWarpSpecializedCooperativeEEENS5_IJNSA_ILi256EEESG_NSA_ILi128EEEEEENS_12float_e4m3_tENS5_IJlSC_lEEESJ_SK_NS4_8TiledMMAINS4_8MMA_AtomIJNS4_4SM904GMMA31MMA_64x256x32_F32E4M3E4M3_SS_TNILNSO_7ScaleInE1ELSQ_1EEEEEENS4_6LayoutISD_NS5_IJSC_NSA_ILi0EEESU_EEEEENS5_IJNS4_10UnderscoreESX_SX_EEEEENS4_13SM90_TMA_LOADENS4_14ComposedLayoutINS4_7SwizzleILi3ELi4ELi3EEENS4_18smem_ptr_flag_bitsILi8EEENST_INS5_IJNSA_ILi8EEESH_EEENS5_IJSH_SC_EEEEEEEvNS4_8identityENS4_23SM90_TMA_LOAD_MULTICASTES1A_vS1B_EENS_8epilogue10collective6detail29Sm90TmaWarpSpecializedAdapterINS1F_15DefaultEpilogueISJ_SK_SK_NS1E_6thread17LinearCombinationISJ_Li1EffLNS1J_9ScaleType4KindE0ELNS_15FloatRoundStyleE2ESJ_EENS1_15EpilogueDefaultEEEEEvvEEEEvNT_6ParamsE,"a",@progbits
	.sectionflags	@""
	.align	4
.nv.constant0._ZN7cutlass13device_kernelINS_4gemm6kernel13GemmUniversalIN4cute5tupleIJiiiiEEENS1_10collective13CollectiveMmaINS1_37MainloopSm90TmaGmmaWarpSpecializedFP8ILi3ENS5_IJNS4_1CILi2EEENSA_ILi1EEESC_EEENS1_35KernelTmaWarpSpecializedCooperativeEEENS5_IJNSA_ILi256EEESG_NSA_ILi128EEEEEENS_12float_e4m3_tENS5_IJlSC_lEEESJ_SK_NS4_8TiledMMAINS4_8MMA_AtomIJNS4_4SM904GMMA31MMA_64x256x32_F32E4M3E4M3_SS_TNILNSO_7ScaleInE1ELSQ_1EEEEEENS4_6LayoutISD_NS5_IJSC_NSA_ILi0EEESU_EEEEENS5_IJNS4_10UnderscoreESX_SX_EEEEENS4_13SM90_TMA_LOADENS4_14ComposedLayoutINS4_7SwizzleILi3ELi4ELi3EEENS4_18smem_ptr_flag_bitsILi8EEENST_INS5_IJNSA_ILi8EEESH_EEENS5_IJSH_SC_EEEEEEEvNS4_8identityENS4_23SM90_TMA_LOAD_MULTICASTES1A_vS1B_EENS_8epilogue10collective6detail29Sm90TmaWarpSpecializedAdapterINS1F_15DefaultEpilogueISJ_SK_SK_NS1E_6thread17LinearCombinationISJ_Li1EffLNS1J_9ScaleType4KindE0ELNS_15FloatRoundStyleE2ESJ_EENS1_15EpilogueDefaultEEEEEvvEEEEvNT_6ParamsE:
	.zero		1664


//--------------------- SYMBOLS --------------------------

	.type		.nv.reservedSmem.offset0,@object
	.size		.nv.reservedSmem.offset0,0x4
